//
// Generated by NVIDIA NVVM Compiler
//
// Compiler Build ID: CL-36424714
// Cuda compilation tools, release 13.0, V13.0.88
// Based on NVVM 20.0.0
//

.version 9.0
.target sm_100
.address_size 64

	// .globl	aroon_batch_f32
.extern .shared .align 16 .b8 s_deques[];

.visible .entry aroon_batch_f32(
	.param .u64 .ptr .align 1 aroon_batch_f32_param_0,
	.param .u64 .ptr .align 1 aroon_batch_f32_param_1,
	.param .u64 .ptr .align 1 aroon_batch_f32_param_2,
	.param .u32 aroon_batch_f32_param_3,
	.param .u32 aroon_batch_f32_param_4,
	.param .u32 aroon_batch_f32_param_5,
	.param .u64 .ptr .align 1 aroon_batch_f32_param_6,
	.param .u64 .ptr .align 1 aroon_batch_f32_param_7
)
{
	.reg .pred 	%p<36>;
	.reg .b32 	%r<123>;
	.reg .b32 	%f<25>;
	.reg .b64 	%rd<35>;

	ld.param.u64 	%rd6, [aroon_batch_f32_param_0];
	ld.param.u64 	%rd7, [aroon_batch_f32_param_1];
	ld.param.u64 	%rd5, [aroon_batch_f32_param_2];
	ld.param.u32 	%r48, [aroon_batch_f32_param_3];
	ld.param.u32 	%r49, [aroon_batch_f32_param_4];
	ld.param.u32 	%r50, [aroon_batch_f32_param_5];
	ld.param.u64 	%rd8, [aroon_batch_f32_param_6];
	ld.param.u64 	%rd9, [aroon_batch_f32_param_7];
	cvta.to.global.u64 	%rd1, %rd7;
	cvta.to.global.u64 	%rd2, %rd6;
	cvta.to.global.u64 	%rd3, %rd9;
	cvta.to.global.u64 	%rd4, %rd8;
	mov.u32 	%r51, %ctaid.x;
	mov.u32 	%r52, %ctaid.y;
	mov.u32 	%r53, %nctaid.x;
	mad.lo.s32 	%r1, %r52, %r53, %r51;
	setp.ge.s32 	%p1, %r1, %r50;
	@%p1 bra 	$L__BB0_44;
	cvta.to.global.u64 	%rd10, %rd5;
	mul.wide.s32 	%rd11, %r1, 4;
	add.s64 	%rd12, %rd10, %rd11;
	ld.global.nc.u32 	%r2, [%rd12];
	setp.lt.s32 	%p2, %r2, 1;
	setp.lt.s32 	%p3, %r49, 0;
	or.pred  	%p4, %p3, %p2;
	setp.ge.s32 	%p5, %r49, %r48;
	or.pred  	%p6, %p5, %p4;
	@%p6 bra 	$L__BB0_44;
	mul.lo.s32 	%r3, %r48, %r1;
	add.s32 	%r4, %r2, 1;
	add.s32 	%r5, %r2, %r49;
	setp.lt.s32 	%p7, %r5, %r48;
	@%p7 bra 	$L__BB0_6;
	mov.u32 	%r102, %tid.x;
	setp.ge.s32 	%p8, %r102, %r48;
	@%p8 bra 	$L__BB0_44;
	mov.u32 	%r7, %ntid.x;
$L__BB0_5:
	add.s32 	%r54, %r102, %r3;
	mul.wide.s32 	%rd13, %r54, 4;
	add.s64 	%rd14, %rd4, %rd13;
	mov.b32 	%r55, 2143289344;
	st.global.u32 	[%rd14], %r55;
	add.s64 	%rd15, %rd3, %rd13;
	st.global.u32 	[%rd15], %r55;
	add.s32 	%r102, %r102, %r7;
	setp.lt.s32 	%p9, %r102, %r48;
	@%p9 bra 	$L__BB0_5;
	bra.uni 	$L__BB0_44;
$L__BB0_6:
	mov.u32 	%r10, %tid.x;
	setp.ge.u32 	%p10, %r10, %r5;
	@%p10 bra 	$L__BB0_9;
	mov.u32 	%r11, %ntid.x;
	mov.u32 	%r103, %r10;
$L__BB0_8:
	add.s32 	%r56, %r103, %r3;
	mul.wide.s32 	%rd16, %r56, 4;
	add.s64 	%rd17, %rd4, %rd16;
	mov.b32 	%r57, 2143289344;
	st.global.u32 	[%rd17], %r57;
	add.s64 	%rd18, %rd3, %rd16;
	st.global.u32 	[%rd18], %r57;
	add.s32 	%r103, %r103, %r11;
	setp.lt.s32 	%p11, %r103, %r5;
	@%p11 bra 	$L__BB0_8;
$L__BB0_9:
	bar.sync 	0;
	setp.ne.s32 	%p12, %r10, 0;
	@%p12 bra 	$L__BB0_44;
	shl.b32 	%r60, %r2, 2;
	mov.u32 	%r61, s_deques;
	add.s32 	%r14, %r61, %r60;
	cvt.rn.f32.u32 	%f8, %r2;
	mov.f32 	%f9, 0f42C80000;
	div.rn.f32 	%f1, %f9, %f8;
	mov.b32 	%r105, -1073741823;
	mov.b32 	%r104, 0;
	mov.u32 	%r119, %r104;
	mov.u32 	%r113, %r104;
	mov.u32 	%r118, %r104;
	mov.u32 	%r111, %r104;
$L__BB0_11:
	sub.s32 	%r21, %r104, %r2;
	setp.le.s32 	%p13, %r118, %r111;
	@%p13 bra 	$L__BB0_15;
	mov.u32 	%r110, %r111;
$L__BB0_13:
	rem.s32 	%r62, %r110, %r4;
	shl.b32 	%r63, %r62, 2;
	add.s32 	%r65, %r61, %r63;
	ld.shared.u32 	%r66, [%r65];
	setp.ge.s32 	%p14, %r66, %r21;
	mov.u32 	%r111, %r110;
	@%p14 bra 	$L__BB0_15;
	add.s32 	%r110, %r110, 1;
	setp.ne.s32 	%p15, %r110, %r118;
	mov.u32 	%r111, %r118;
	@%p15 bra 	$L__BB0_13;
$L__BB0_15:
	setp.le.s32 	%p16, %r119, %r113;
	@%p16 bra 	$L__BB0_19;
	mov.u32 	%r112, %r113;
$L__BB0_17:
	rem.s32 	%r67, %r112, %r4;
	shl.b32 	%r68, %r67, 2;
	add.s32 	%r69, %r14, %r68;
	ld.shared.u32 	%r70, [%r69+4];
	setp.ge.s32 	%p17, %r70, %r21;
	mov.u32 	%r113, %r112;
	@%p17 bra 	$L__BB0_19;
	add.s32 	%r112, %r112, 1;
	setp.ne.s32 	%p18, %r112, %r119;
	mov.u32 	%r113, %r119;
	@%p18 bra 	$L__BB0_17;
$L__BB0_19:
	mul.wide.u32 	%rd19, %r104, 4;
	add.s64 	%rd20, %rd2, %rd19;
	ld.global.nc.f32 	%f2, [%rd20];
	add.s64 	%rd21, %rd1, %rd19;
	ld.global.nc.f32 	%f3, [%rd21];
	abs.f32 	%f10, %f2;
	setp.equ.f32 	%p19, %f10, 0f7F800000;
	abs.f32 	%f11, %f3;
	setp.equ.f32 	%p20, %f11, 0f7F800000;
	or.pred  	%p21, %p19, %p20;
	mov.u32 	%r120, %r104;
	@%p21 bra 	$L__BB0_27;
	min.s32 	%r28, %r111, %r118;
$L__BB0_21:
	mov.u32 	%r29, %r118;
	setp.le.s32 	%p22, %r29, %r111;
	mov.u32 	%r115, %r28;
	@%p22 bra 	$L__BB0_23;
	add.s32 	%r118, %r29, -1;
	rem.s32 	%r71, %r118, %r4;
	shl.b32 	%r72, %r71, 2;
	add.s32 	%r74, %r61, %r72;
	ld.shared.u32 	%r75, [%r74];
	mul.wide.s32 	%rd22, %r75, 4;
	add.s64 	%rd23, %rd2, %rd22;
	ld.global.nc.f32 	%f13, [%rd23];
	setp.lt.f32 	%p23, %f13, %f2;
	mov.u32 	%r115, %r29;
	@%p23 bra 	$L__BB0_21;
$L__BB0_23:
	rem.s32 	%r76, %r115, %r4;
	shl.b32 	%r77, %r76, 2;
	add.s32 	%r79, %r61, %r77;
	st.shared.u32 	[%r79], %r104;
	min.s32 	%r32, %r113, %r119;
$L__BB0_24:
	mov.u32 	%r33, %r119;
	setp.le.s32 	%p24, %r33, %r113;
	mov.u32 	%r117, %r32;
	@%p24 bra 	$L__BB0_26;
	add.s32 	%r119, %r33, -1;
	rem.s32 	%r80, %r119, %r4;
	shl.b32 	%r81, %r80, 2;
	add.s32 	%r82, %r14, %r81;
	ld.shared.u32 	%r83, [%r82+4];
	mul.wide.s32 	%rd24, %r83, 4;
	add.s64 	%rd25, %rd1, %rd24;
	ld.global.nc.f32 	%f14, [%rd25];
	setp.gt.f32 	%p25, %f14, %f3;
	mov.u32 	%r117, %r33;
	@%p25 bra 	$L__BB0_24;
$L__BB0_26:
	rem.s32 	%r84, %r117, %r4;
	shl.b32 	%r85, %r84, 2;
	add.s32 	%r86, %r14, %r85;
	st.shared.u32 	[%r86+4], %r104;
	add.s32 	%r119, %r117, 1;
	add.s32 	%r118, %r115, 1;
	mov.u32 	%r120, %r105;
$L__BB0_27:
	mov.u32 	%r105, %r120;
	setp.lt.s32 	%p26, %r104, %r5;
	@%p26 bra 	$L__BB0_43;
	setp.lt.s32 	%p27, %r105, %r21;
	@%p27 bra 	$L__BB0_30;
	add.s32 	%r87, %r104, %r3;
	mul.wide.s32 	%rd26, %r87, 4;
	add.s64 	%rd27, %rd4, %rd26;
	mov.b32 	%r88, 2143289344;
	st.global.u32 	[%rd27], %r88;
	add.s64 	%rd28, %rd3, %rd26;
	st.global.u32 	[%rd28], %r88;
	bra.uni 	$L__BB0_43;
$L__BB0_30:
	setp.le.s32 	%p28, %r118, %r111;
	mov.b32 	%r121, -1;
	@%p28 bra 	$L__BB0_32;
	rem.s32 	%r90, %r111, %r4;
	shl.b32 	%r91, %r90, 2;
	add.s32 	%r93, %r61, %r91;
	ld.shared.u32 	%r121, [%r93];
$L__BB0_32:
	setp.le.s32 	%p29, %r119, %r113;
	mov.b32 	%r122, -1;
	@%p29 bra 	$L__BB0_34;
	rem.s32 	%r95, %r113, %r4;
	shl.b32 	%r96, %r95, 2;
	add.s32 	%r97, %r14, %r96;
	ld.shared.u32 	%r122, [%r97+4];
$L__BB0_34:
	or.b32  	%r98, %r121, %r122;
	setp.gt.s32 	%p30, %r98, -1;
	@%p30 bra 	$L__BB0_36;
	add.s32 	%r100, %r104, %r3;
	mul.wide.s32 	%rd32, %r100, 4;
	add.s64 	%rd33, %rd4, %rd32;
	mov.b32 	%r101, 2143289344;
	st.global.u32 	[%rd33], %r101;
	add.s64 	%rd34, %rd3, %rd32;
	st.global.u32 	[%rd34], %r101;
	bra.uni 	$L__BB0_43;
$L__BB0_36:
	sub.s32 	%r45, %r104, %r121;
	sub.s32 	%r46, %r104, %r122;
	setp.eq.s32 	%p31, %r45, 0;
	mov.f32 	%f23, 0f42C80000;
	@%p31 bra 	$L__BB0_39;
	setp.ge.s32 	%p32, %r45, %r2;
	mov.f32 	%f23, 0f00000000;
	@%p32 bra 	$L__BB0_39;
	cvt.rn.f32.s32 	%f17, %r45;
	neg.f32 	%f18, %f17;
	fma.rn.f32 	%f23, %f18, %f1, 0f42C80000;
$L__BB0_39:
	setp.eq.s32 	%p33, %r46, 0;
	mov.f32 	%f24, 0f42C80000;
	@%p33 bra 	$L__BB0_42;
	setp.ge.s32 	%p34, %r46, %r2;
	mov.f32 	%f24, 0f00000000;
	@%p34 bra 	$L__BB0_42;
	cvt.rn.f32.s32 	%f21, %r46;
	neg.f32 	%f22, %f21;
	fma.rn.f32 	%f24, %f22, %f1, 0f42C80000;
$L__BB0_42:
	add.s32 	%r99, %r104, %r3;
	mul.wide.s32 	%rd29, %r99, 4;
	add.s64 	%rd30, %rd4, %rd29;
	st.global.f32 	[%rd30], %f23;
	add.s64 	%rd31, %rd3, %rd29;
	st.global.f32 	[%rd31], %f24;
$L__BB0_43:
	add.s32 	%r104, %r104, 1;
	setp.ne.s32 	%p35, %r104, %r48;
	@%p35 bra 	$L__BB0_11;
$L__BB0_44:
	ret;

}
	// .globl	aroon_many_series_one_param_f32
.visible .entry aroon_many_series_one_param_f32(
	.param .u64 .ptr .align 1 aroon_many_series_one_param_f32_param_0,
	.param .u64 .ptr .align 1 aroon_many_series_one_param_f32_param_1,
	.param .u64 .ptr .align 1 aroon_many_series_one_param_f32_param_2,
	.param .u32 aroon_many_series_one_param_f32_param_3,
	.param .u32 aroon_many_series_one_param_f32_param_4,
	.param .u32 aroon_many_series_one_param_f32_param_5,
	.param .u64 .ptr .align 1 aroon_many_series_one_param_f32_param_6,
	.param .u64 .ptr .align 1 aroon_many_series_one_param_f32_param_7
)
{
	.reg .pred 	%p<36>;
	.reg .b32 	%r<120>;
	.reg .b32 	%f<25>;
	.reg .b64 	%rd<35>;

	ld.param.u64 	%rd6, [aroon_many_series_one_param_f32_param_0];
	ld.param.u64 	%rd7, [aroon_many_series_one_param_f32_param_1];
	ld.param.u64 	%rd5, [aroon_many_series_one_param_f32_param_2];
	ld.param.u32 	%r49, [aroon_many_series_one_param_f32_param_3];
	ld.param.u32 	%r50, [aroon_many_series_one_param_f32_param_4];
	ld.param.u32 	%r51, [aroon_many_series_one_param_f32_param_5];
	ld.param.u64 	%rd8, [aroon_many_series_one_param_f32_param_6];
	ld.param.u64 	%rd9, [aroon_many_series_one_param_f32_param_7];
	cvta.to.global.u64 	%rd1, %rd9;
	cvta.to.global.u64 	%rd2, %rd8;
	cvta.to.global.u64 	%rd3, %rd7;
	cvta.to.global.u64 	%rd4, %rd6;
	mov.u32 	%r1, %ctaid.x;
	setp.ge.s32 	%p1, %r1, %r50;
	setp.lt.s32 	%p2, %r49, 1;
	or.pred  	%p3, %p2, %p1;
	@%p3 bra 	$L__BB1_44;
	cvta.to.global.u64 	%rd10, %rd5;
	mul.wide.u32 	%rd11, %r1, 4;
	add.s64 	%rd12, %rd10, %rd11;
	ld.global.nc.u32 	%r2, [%rd12];
	setp.gt.s32 	%p4, %r2, -1;
	setp.lt.s32 	%p5, %r2, %r51;
	and.pred  	%p6, %p4, %p5;
	@%p6 bra 	$L__BB1_5;
	mov.u32 	%r99, %tid.x;
	setp.ge.s32 	%p34, %r99, %r51;
	@%p34 bra 	$L__BB1_44;
	mov.u32 	%r4, %ntid.x;
$L__BB1_4:
	mad.lo.s32 	%r97, %r99, %r50, %r1;
	mul.wide.s32 	%rd32, %r97, 4;
	add.s64 	%rd33, %rd2, %rd32;
	mov.b32 	%r98, 2143289344;
	st.global.u32 	[%rd33], %r98;
	add.s64 	%rd34, %rd1, %rd32;
	st.global.u32 	[%rd34], %r98;
	add.s32 	%r99, %r99, %r4;
	setp.lt.s32 	%p35, %r99, %r51;
	@%p35 bra 	$L__BB1_4;
	bra.uni 	$L__BB1_44;
$L__BB1_5:
	add.s32 	%r7, %r49, 1;
	add.s32 	%r8, %r2, %r49;
	mov.u32 	%r9, %tid.x;
	min.s32 	%r10, %r8, %r51;
	setp.ge.s32 	%p7, %r9, %r10;
	@%p7 bra 	$L__BB1_8;
	mov.u32 	%r11, %ntid.x;
	mov.u32 	%r100, %r9;
$L__BB1_7:
	mad.lo.s32 	%r52, %r100, %r50, %r1;
	mul.wide.s32 	%rd13, %r52, 4;
	add.s64 	%rd14, %rd2, %rd13;
	mov.b32 	%r53, 2143289344;
	st.global.u32 	[%rd14], %r53;
	add.s64 	%rd15, %rd1, %rd13;
	st.global.u32 	[%rd15], %r53;
	add.s32 	%r100, %r100, %r11;
	setp.lt.s32 	%p8, %r100, %r10;
	@%p8 bra 	$L__BB1_7;
$L__BB1_8:
	bar.sync 	0;
	setp.ne.s32 	%p9, %r9, 0;
	@%p9 bra 	$L__BB1_44;
	cvt.rn.f32.u32 	%f8, %r49;
	mov.f32 	%f9, 0f42C80000;
	div.rn.f32 	%f1, %f9, %f8;
	setp.lt.s32 	%p10, %r51, 1;
	@%p10 bra 	$L__BB1_44;
	shl.b32 	%r56, %r49, 2;
	mov.u32 	%r57, s_deques;
	add.s32 	%r14, %r57, %r56;
	mov.b32 	%r102, -1073741823;
	mov.b32 	%r101, 0;
	mov.u32 	%r116, %r101;
	mov.u32 	%r110, %r101;
	mov.u32 	%r115, %r101;
	mov.u32 	%r108, %r101;
$L__BB1_11:
	sub.s32 	%r21, %r101, %r49;
	setp.le.s32 	%p11, %r115, %r108;
	@%p11 bra 	$L__BB1_15;
	mov.u32 	%r107, %r108;
$L__BB1_13:
	rem.s32 	%r58, %r107, %r7;
	shl.b32 	%r59, %r58, 2;
	mov.u32 	%r60, s_deques;
	add.s32 	%r61, %r60, %r59;
	ld.shared.u32 	%r62, [%r61];
	setp.ge.s32 	%p12, %r62, %r21;
	mov.u32 	%r108, %r107;
	@%p12 bra 	$L__BB1_15;
	add.s32 	%r107, %r107, 1;
	setp.ne.s32 	%p13, %r107, %r115;
	mov.u32 	%r108, %r115;
	@%p13 bra 	$L__BB1_13;
$L__BB1_15:
	setp.le.s32 	%p14, %r116, %r110;
	@%p14 bra 	$L__BB1_19;
	mov.u32 	%r109, %r110;
$L__BB1_17:
	rem.s32 	%r63, %r109, %r7;
	shl.b32 	%r64, %r63, 2;
	add.s32 	%r65, %r14, %r64;
	ld.shared.u32 	%r66, [%r65+4];
	setp.ge.s32 	%p15, %r66, %r21;
	mov.u32 	%r110, %r109;
	@%p15 bra 	$L__BB1_19;
	add.s32 	%r109, %r109, 1;
	setp.ne.s32 	%p16, %r109, %r116;
	mov.u32 	%r110, %r116;
	@%p16 bra 	$L__BB1_17;
$L__BB1_19:
	mad.lo.s32 	%r28, %r101, %r50, %r1;
	mul.wide.s32 	%rd16, %r28, 4;
	add.s64 	%rd17, %rd4, %rd16;
	ld.global.nc.f32 	%f2, [%rd17];
	add.s64 	%rd18, %rd3, %rd16;
	ld.global.nc.f32 	%f3, [%rd18];
	abs.f32 	%f10, %f2;
	setp.equ.f32 	%p17, %f10, 0f7F800000;
	abs.f32 	%f11, %f3;
	setp.equ.f32 	%p18, %f11, 0f7F800000;
	or.pred  	%p19, %p17, %p18;
	mov.u32 	%r117, %r101;
	@%p19 bra 	$L__BB1_27;
	min.s32 	%r29, %r108, %r115;
$L__BB1_21:
	mov.u32 	%r30, %r115;
	setp.le.s32 	%p20, %r30, %r108;
	mov.u32 	%r112, %r29;
	@%p20 bra 	$L__BB1_23;
	add.s32 	%r115, %r30, -1;
	rem.s32 	%r67, %r115, %r7;
	shl.b32 	%r68, %r67, 2;
	mov.u32 	%r69, s_deques;
	add.s32 	%r70, %r69, %r68;
	ld.shared.u32 	%r71, [%r70];
	mad.lo.s32 	%r72, %r71, %r50, %r1;
	mul.wide.s32 	%rd19, %r72, 4;
	add.s64 	%rd20, %rd4, %rd19;
	ld.global.nc.f32 	%f13, [%rd20];
	setp.lt.f32 	%p21, %f13, %f2;
	mov.u32 	%r112, %r30;
	@%p21 bra 	$L__BB1_21;
$L__BB1_23:
	rem.s32 	%r73, %r112, %r7;
	shl.b32 	%r74, %r73, 2;
	mov.u32 	%r75, s_deques;
	add.s32 	%r76, %r75, %r74;
	st.shared.u32 	[%r76], %r101;
	min.s32 	%r33, %r110, %r116;
$L__BB1_24:
	mov.u32 	%r34, %r116;
	setp.le.s32 	%p22, %r34, %r110;
	mov.u32 	%r114, %r33;
	@%p22 bra 	$L__BB1_26;
	add.s32 	%r116, %r34, -1;
	rem.s32 	%r77, %r116, %r7;
	shl.b32 	%r78, %r77, 2;
	add.s32 	%r79, %r14, %r78;
	ld.shared.u32 	%r80, [%r79+4];
	mad.lo.s32 	%r81, %r80, %r50, %r1;
	mul.wide.s32 	%rd21, %r81, 4;
	add.s64 	%rd22, %rd3, %rd21;
	ld.global.nc.f32 	%f14, [%rd22];
	setp.gt.f32 	%p23, %f14, %f3;
	mov.u32 	%r114, %r34;
	@%p23 bra 	$L__BB1_24;
$L__BB1_26:
	rem.s32 	%r82, %r114, %r7;
	shl.b32 	%r83, %r82, 2;
	add.s32 	%r84, %r14, %r83;
	st.shared.u32 	[%r84+4], %r101;
	add.s32 	%r116, %r114, 1;
	add.s32 	%r115, %r112, 1;
	mov.u32 	%r117, %r102;
$L__BB1_27:
	mov.u32 	%r102, %r117;
	setp.lt.s32 	%p24, %r101, %r8;
	@%p24 bra 	$L__BB1_43;
	setp.lt.s32 	%p25, %r102, %r21;
	@%p25 bra 	$L__BB1_30;
	mul.wide.u32 	%rd23, %r28, 4;
	add.s64 	%rd24, %rd2, %rd23;
	mov.b32 	%r85, 2143289344;
	st.global.u32 	[%rd24], %r85;
	add.s64 	%rd25, %rd1, %rd23;
	st.global.u32 	[%rd25], %r85;
	bra.uni 	$L__BB1_43;
$L__BB1_30:
	setp.le.s32 	%p26, %r115, %r108;
	mov.b32 	%r118, -1;
	@%p26 bra 	$L__BB1_32;
	rem.s32 	%r87, %r108, %r7;
	shl.b32 	%r88, %r87, 2;
	mov.u32 	%r89, s_deques;
	add.s32 	%r90, %r89, %r88;
	ld.shared.u32 	%r118, [%r90];
$L__BB1_32:
	setp.le.s32 	%p27, %r116, %r110;
	mov.b32 	%r119, -1;
	@%p27 bra 	$L__BB1_34;
	rem.s32 	%r92, %r110, %r7;
	shl.b32 	%r93, %r92, 2;
	add.s32 	%r94, %r14, %r93;
	ld.shared.u32 	%r119, [%r94+4];
$L__BB1_34:
	or.b32  	%r95, %r118, %r119;
	setp.gt.s32 	%p28, %r95, -1;
	@%p28 bra 	$L__BB1_36;
	mul.wide.u32 	%rd29, %r28, 4;
	add.s64 	%rd30, %rd2, %rd29;
	mov.b32 	%r96, 2143289344;
	st.global.u32 	[%rd30], %r96;
	add.s64 	%rd31, %rd1, %rd29;
	st.global.u32 	[%rd31], %r96;
	bra.uni 	$L__BB1_43;
$L__BB1_36:
	sub.s32 	%r46, %r101, %r118;
	sub.s32 	%r47, %r101, %r119;
	setp.eq.s32 	%p29, %r46, 0;
	mov.f32 	%f23, 0f42C80000;
	@%p29 bra 	$L__BB1_39;
	setp.ge.s32 	%p30, %r46, %r49;
	mov.f32 	%f23, 0f00000000;
	@%p30 bra 	$L__BB1_39;
	cvt.rn.f32.s32 	%f17, %r46;
	neg.f32 	%f18, %f17;
	fma.rn.f32 	%f23, %f18, %f1, 0f42C80000;
$L__BB1_39:
	setp.eq.s32 	%p31, %r47, 0;
	mov.f32 	%f24, 0f42C80000;
	@%p31 bra 	$L__BB1_42;
	setp.ge.s32 	%p32, %r47, %r49;
	mov.f32 	%f24, 0f00000000;
	@%p32 bra 	$L__BB1_42;
	cvt.rn.f32.s32 	%f21, %r47;
	neg.f32 	%f22, %f21;
	fma.rn.f32 	%f24, %f22, %f1, 0f42C80000;
$L__BB1_42:
	mul.wide.u32 	%rd26, %r28, 4;
	add.s64 	%rd27, %rd2, %rd26;
	st.global.f32 	[%rd27], %f23;
	add.s64 	%rd28, %rd1, %rd26;
	st.global.f32 	[%rd28], %f24;
$L__BB1_43:
	add.s32 	%r101, %r101, 1;
	setp.ne.s32 	%p33, %r101, %r51;
	@%p33 bra 	$L__BB1_11;
$L__BB1_44:
	ret;

}


// ===== COMPILED SASS (sm_100) =====

	.target	sm_100

	.elftype	@"ET_EXEC"


//--------------------- .note.nv.tkinfo           --------------------------
	.section	.note.nv.tkinfo,"",@"SHT_NOTE"
	.sectionflags	@"SHF_NOTE_NV_TKINFO"
	.tkinfo
        /*0018*/ 	.word	0x00000002
        /*0030*/ 	.string	""
        /*0030*/ 	.string	"ptxas"
        /*0030*/ 	.string	"Cuda compilation tools, release 13.0, V13.0.88"
        /*0030*/ 	.string	"Build cuda_13.0.r13.0/compiler.36424714_0"
        /*0030*/ 	.string	"-arch sm_100 -m 64 "



//--------------------- .note.nv.cuinfo           --------------------------
	.section	.note.nv.cuinfo,"",@"SHT_NOTE"
	.sectionflags	@"SHF_NOTE_NV_CUINFO"
        /*0018*/ 	.short	0x0002
        /*001a*/ 	.short	0x0064
        /*001c*/ 	.short	0x0082
	.zero		2


//--------------------- .nv.info                  --------------------------
	.section	.nv.info,"",@"SHT_CUDA_INFO"
	.align	4


	//----- nvinfo : EIATTR_REGCOUNT
	.align		4
        /*0000*/ 	.byte	0x04, 0x2f
        /*0002*/ 	.short	(.L_1 - .L_0)
	.align		4
.L_0:
        /*0004*/ 	.word	index@(aroon_batch_f32)
        /*0008*/ 	.word	0x0000001d


	//----- nvinfo : EIATTR_FRAME_SIZE
	.align		4
.L_1:
        /*000c*/ 	.byte	0x04, 0x11
        /*000e*/ 	.short	(.L_3 - .L_2)
	.align		4
.L_2:
        /*0010*/ 	.word	index@($__internal_1_$__cuda_sm3x_div_rn_noftz_f32_slowpath)
        /*0014*/ 	.word	0x00000000


	//----- nvinfo : EIATTR_FRAME_SIZE
	.align		4
.L_3:
        /*0018*/ 	.byte	0x04, 0x11
        /*001a*/ 	.short	(.L_5 - .L_4)
	.align		4
.L_4:
        /*001c*/ 	.word	index@(aroon_batch_f32)
        /*0020*/ 	.word	0x00000000


	//----- nvinfo : EIATTR_REGCOUNT
	.align		4
.L_5:
        /*0024*/ 	.byte	0x04, 0x2f
        /*0026*/ 	.short	(.L_7 - .L_6)
	.align		4
.L_6:
        /*0028*/ 	.word	index@(aroon_many_series_one_param_f32)
        /*002c*/ 	.word	0x0000001e


	//----- nvinfo : EIATTR_FRAME_SIZE
	.align		4
.L_7:
        /*0030*/ 	.byte	0x04, 0x11
        /*0032*/ 	.short	(.L_9 - .L_8)
	.align		4
.L_8:
        /*0034*/ 	.word	index@($__internal_0_$__cuda_sm3x_div_rn_noftz_f32_slowpath)
        /*0038*/ 	.word	0x00000000


	//----- nvinfo : EIATTR_FRAME_SIZE
	.align		4
.L_9:
        /*003c*/ 	.byte	0x04, 0x11
        /*003e*/ 	.short	(.L_11 - .L_10)
	.align		4
.L_10:
        /*0040*/ 	.word	index@(aroon_many_series_one_param_f32)
        /*0044*/ 	.word	0x00000000


	//----- nvinfo : EIATTR_MIN_STACK_SIZE
	.align		4
.L_11:
        /*0048*/ 	.byte	0x04, 0x12
        /*004a*/ 	.short	(.L_13 - .L_12)
	.align		4
.L_12:
        /*004c*/ 	.word	index@(aroon_many_series_one_param_f32)
        /*0050*/ 	.word	0x00000000


	//----- nvinfo : EIATTR_MIN_STACK_SIZE
	.align		4
.L_13:
        /*0054*/ 	.byte	0x04, 0x12
        /*0056*/ 	.short	(.L_15 - .L_14)
	.align		4
.L_14:
        /*0058*/ 	.word	index@(aroon_batch_f32)
        /*005c*/ 	.word	0x00000000
.L_15:


//--------------------- .nv.compat                --------------------------
	.section	.nv.compat,"",@"SHT_CUDA_COMPAT_INFO"
	.align	4
        /*0000*/ 	.byte	0x02, 0x09, 0x00, 0x00, 0x02, 0x02, 0x01, 0x00, 0x02, 0x05, 0x05, 0x00, 0x03, 0x07, 0x01, 0x01
        /*0010*/ 	.byte	0x02, 0x03, 0x00, 0x00, 0x02, 0x06, 0x01, 0x00, 0x04, 0x0b, 0x08, 0x00, 0x01, 0x00, 0x00, 0x00
        /*0020*/ 	.byte	0x00, 0x00, 0x00, 0x00


//--------------------- .nv.info.aroon_many_series_one_param_f32 --------------------------
	.section	.nv.info.aroon_many_series_one_param_f32,"",@"SHT_CUDA_INFO"
	.sectionflags	@""
	.align	4


	//----- nvinfo : EIATTR_CUDA_API_VERSION
	.align		4
        /*0000*/ 	.byte	0x04, 0x37
        /*0002*/ 	.short	(.L_17 - .L_16)
.L_16:
        /*0004*/ 	.word	0x00000082


	//----- nvinfo : EIATTR_KPARAM_INFO
	.align		4
.L_17:
        /*0008*/ 	.byte	0x04, 0x17
        /*000a*/ 	.short	(.L_19 - .L_18)
.L_18:
        /*000c*/ 	.word	0x00000000
        /*0010*/ 	.short	0x0007
        /*0012*/ 	.short	0x0030
        /*0014*/ 	.byte	0x00, 0xf5, 0x21, 0x00


	//----- nvinfo : EIATTR_KPARAM_INFO
	.align		4
.L_19:
        /*0018*/ 	.byte	0x04, 0x17
        /*001a*/ 	.short	(.L_21 - .L_20)
.L_20:
        /*001c*/ 	.word	0x00000000
        /*0020*/ 	.short	0x0006
        /*0022*/ 	.short	0x0028
        /*0024*/ 	.byte	0x00, 0xf5, 0x21, 0x00


	//----- nvinfo : EIATTR_KPARAM_INFO
	.align		4
.L_21:
        /*0028*/ 	.byte	0x04, 0x17
        /*002a*/ 	.short	(.L_23 - .L_22)
.L_22:
        /*002c*/ 	.word	0x00000000
        /*0030*/ 	.short	0x0005
        /*0032*/ 	.short	0x0020
        /*0034*/ 	.byte	0x00, 0xf0, 0x11, 0x00


	//----- nvinfo : EIATTR_KPARAM_INFO
	.align		4
.L_23:
        /*0038*/ 	.byte	0x04, 0x17
        /*003a*/ 	.short	(.L_25 - .L_24)
.L_24:
        /*003c*/ 	.word	0x00000000
        /*0040*/ 	.short	0x0004
        /*0042*/ 	.short	0x001c
        /*0044*/ 	.byte	0x00, 0xf0, 0x11, 0x00


	//----- nvinfo : EIATTR_KPARAM_INFO
	.align		4
.L_25:
        /*0048*/ 	.byte	0x04, 0x17
        /*004a*/ 	.short	(.L_27 - .L_26)
.L_26:
        /*004c*/ 	.word	0x00000000
        /*0050*/ 	.short	0x0003
        /*0052*/ 	.short	0x0018
        /*0054*/ 	.byte	0x00, 0xf0, 0x11, 0x00


	//----- nvinfo : EIATTR_KPARAM_INFO
	.align		4
.L_27:
        /*0058*/ 	.byte	0x04, 0x17
        /*005a*/ 	.short	(.L_29 - .L_28)
.L_28:
        /*005c*/ 	.word	0x00000000
        /*0060*/ 	.short	0x0002
        /*0062*/ 	.short	0x0010
        /*0064*/ 	.byte	0x00, 0xf5, 0x21, 0x00


	//----- nvinfo : EIATTR_KPARAM_INFO
	.align		4
.L_29:
        /*0068*/ 	.byte	0x04, 0x17
        /*006a*/ 	.short	(.L_31 - .L_30)
.L_30:
        /*006c*/ 	.word	0x00000000
        /*0070*/ 	.short	0x0001
        /*0072*/ 	.short	0x0008
        /*0074*/ 	.byte	0x00, 0xf5, 0x21, 0x00


	//----- nvinfo : EIATTR_KPARAM_INFO
	.align		4
.L_31:
        /*0078*/ 	.byte	0x04, 0x17
        /*007a*/ 	.short	(.L_33 - .L_32)
.L_32:
        /*007c*/ 	.word	0x00000000
        /*0080*/ 	.short	0x0000
        /*0082*/ 	.short	0x0000
        /*0084*/ 	.byte	0x00, 0xf5, 0x21, 0x00


	//----- nvinfo : EIATTR_SPARSE_MMA_MASK
	.align		4
.L_33:
        /*0088*/ 	.byte	0x03, 0x50
        /*008a*/ 	.short	0x0000


	//----- nvinfo : EIATTR_MAXREG_COUNT
	.align		4
        /*008c*/ 	.byte	0x03, 0x1b
        /*008e*/ 	.short	0x00ff


	//----- nvinfo : EIATTR_NUM_BARRIERS
	.align		4
        /*0090*/ 	.byte	0x02, 0x4c
        /*0092*/ 	.byte	0x01
	.zero		1


	//----- nvinfo : EIATTR_MERCURY_ISA_VERSION
	.align		4
        /*0094*/ 	.byte	0x03, 0x5f
        /*0096*/ 	.short	0x0101


	//----- nvinfo : EIATTR_VRC_CTA_INIT_COUNT
	.align		4
        /*0098*/ 	.byte	0x02, 0x4a
	.zero		1
	.zero		1


	//----- nvinfo : EIATTR_EXIT_INSTR_OFFSETS
	.align		4
        /*009c*/ 	.byte	0x04, 0x1c
        /*009e*/ 	.short	(.L_35 - .L_34)


	//   ....[0]....
.L_34:
        /*00a0*/ 	.word	0x00000050


	//   ....[1]....
        /*00a4*/ 	.word	0x00000100


	//   ....[2]....
        /*00a8*/ 	.word	0x000001d0


	//   ....[3]....
        /*00ac*/ 	.word	0x00000340


	//   ....[4]....
        /*00b0*/ 	.word	0x00000440


	//   ....[5]....
        /*00b4*/ 	.word	0x000019a0


	//----- nvinfo : EIATTR_CRS_STACK_SIZE
	.align		4
.L_35:
        /*00b8*/ 	.byte	0x04, 0x1e
        /*00ba*/ 	.short	(.L_37 - .L_36)
.L_36:
        /*00bc*/ 	.word	0x00000000


	//----- nvinfo : EIATTR_CBANK_PARAM_SIZE
	.align		4
.L_37:
        /*00c0*/ 	.byte	0x03, 0x19
        /*00c2*/ 	.short	0x0038


	//----- nvinfo : EIATTR_PARAM_CBANK
	.align		4
        /*00c4*/ 	.byte	0x04, 0x0a
        /*00c6*/ 	.short	(.L_39 - .L_38)
	.align		4
.L_38:
        /*00c8*/ 	.word	index@(.nv.constant0.aroon_many_series_one_param_f32)
        /*00cc*/ 	.short	0x0380
        /*00ce*/ 	.short	0x0038


	//----- nvinfo : EIATTR_SW_WAR
	.align		4
.L_39:
        /*00d0*/ 	.byte	0x04, 0x36
        /*00d2*/ 	.short	(.L_41 - .L_40)
.L_40:
        /*00d4*/ 	.word	0x00000008
.L_41:


//--------------------- .nv.info.aroon_batch_f32  --------------------------
	.section	.nv.info.aroon_batch_f32,"",@"SHT_CUDA_INFO"
	.sectionflags	@""
	.align	4


	//----- nvinfo : EIATTR_CUDA_API_VERSION
	.align		4
        /*0000*/ 	.byte	0x04, 0x37
        /*0002*/ 	.short	(.L_43 - .L_42)
.L_42:
        /*0004*/ 	.word	0x00000082


	//----- nvinfo : EIATTR_KPARAM_INFO
	.align		4
.L_43:
        /*0008*/ 	.byte	0x04, 0x17
        /*000a*/ 	.short	(.L_45 - .L_44)
.L_44:
        /*000c*/ 	.word	0x00000000
        /*0010*/ 	.short	0x0007
        /*0012*/ 	.short	0x0030
        /*0014*/ 	.byte	0x00, 0xf5, 0x21, 0x00


	//----- nvinfo : EIATTR_KPARAM_INFO
	.align		4
.L_45:
        /*0018*/ 	.byte	0x04, 0x17
        /*001a*/ 	.short	(.L_47 - .L_46)
.L_46:
        /*001c*/ 	.word	0x00000000
        /*0020*/ 	.short	0x0006
        /*0022*/ 	.short	0x0028
        /*0024*/ 	.byte	0x00, 0xf5, 0x21, 0x00


	//----- nvinfo : EIATTR_KPARAM_INFO
	.align		4
.L_47:
        /*0028*/ 	.byte	0x04, 0x17
        /*002a*/ 	.short	(.L_49 - .L_48)
.L_48:
        /*002c*/ 	.word	0x00000000
        /*0030*/ 	.short	0x0005
        /*0032*/ 	.short	0x0020
        /*0034*/ 	.byte	0x00, 0xf0, 0x11, 0x00


	//----- nvinfo : EIATTR_KPARAM_INFO
	.align		4
.L_49:
        /*0038*/ 	.byte	0x04, 0x17
        /*003a*/ 	.short	(.L_51 - .L_50)
.L_50:
        /*003c*/ 	.word	0x00000000
        /*0040*/ 	.short	0x0004
        /*0042*/ 	.short	0x001c
        /*0044*/ 	.byte	0x00, 0xf0, 0x11, 0x00


	//----- nvinfo : EIATTR_KPARAM_INFO
	.align		4
.L_51:
        /*0048*/ 	.byte	0x04, 0x17
        /*004a*/ 	.short	(.L_53 - .L_52)
.L_52:
        /*004c*/ 	.word	0x00000000
        /*0050*/ 	.short	0x0003
        /*0052*/ 	.short	0x0018
        /*0054*/ 	.byte	0x00, 0xf0, 0x11, 0x00


	//----- nvinfo : EIATTR_KPARAM_INFO
	.align		4
.L_53:
        /*0058*/ 	.byte	0x04, 0x17
        /*005a*/ 	.short	(.L_55 - .L_54)
.L_54:
        /*005c*/ 	.word	0x00000000
        /*0060*/ 	.short	0x0002
        /*0062*/ 	.short	0x0010
        /*0064*/ 	.byte	0x00, 0xf5, 0x21, 0x00


	//----- nvinfo : EIATTR_KPARAM_INFO
	.align		4
.L_55:
        /*0068*/ 	.byte	0x04, 0x17
        /*006a*/ 	.short	(.L_57 - .L_56)
.L_56:
        /*006c*/ 	.word	0x00000000
        /*0070*/ 	.short	0x0001
        /*0072*/ 	.short	0x0008
        /*0074*/ 	.byte	0x00, 0xf5, 0x21, 0x00


	//----- nvinfo : EIATTR_KPARAM_INFO
	.align		4
.L_57:
        /*0078*/ 	.byte	0x04, 0x17
        /*007a*/ 	.short	(.L_59 - .L_58)
.L_58:
        /*007c*/ 	.word	0x00000000
        /*0080*/ 	.short	0x0000
        /*0082*/ 	.short	0x0000
        /*0084*/ 	.byte	0x00, 0xf5, 0x21, 0x00


	//----- nvinfo : EIATTR_SPARSE_MMA_MASK
	.align		4
.L_59:
        /*0088*/ 	.byte	0x03, 0x50
        /*008a*/ 	.short	0x0000


	//----- nvinfo : EIATTR_MAXREG_COUNT
	.align		4
        /*008c*/ 	.byte	0x03, 0x1b
        /*008e*/ 	.short	0x00ff


	//----- nvinfo : EIATTR_NUM_BARRIERS
	.align		4
        /*0090*/ 	.byte	0x02, 0x4c
        /*0092*/ 	.byte	0x01
	.zero		1


	//----- nvinfo : EIATTR_MERCURY_ISA_VERSION
	.align		4
        /*0094*/ 	.byte	0x03, 0x5f
        /*0096*/ 	.short	0x0101


	//----- nvinfo : EIATTR_VRC_CTA_INIT_COUNT
	.align		4
        /*0098*/ 	.byte	0x02, 0x4a
	.zero		1
	.zero		1


	//----- nvinfo : EIATTR_EXIT_INSTR_OFFSETS
	.align		4
        /*009c*/ 	.byte	0x04, 0x1c
        /*009e*/ 	.short	(.L_61 - .L_60)


	//   ....[0]....
.L_60:
        /*00a0*/ 	.word	0x00000070


	//   ....[1]....
        /*00a4*/ 	.word	0x00000100


	//   ....[2]....
        /*00a8*/ 	.word	0x00000160


	//   ....[3]....
        /*00ac*/ 	.word	0x00000230


	//   ....[4]....
        /*00b0*/ 	.word	0x00000370


	//   ....[5]....
        /*00b4*/ 	.word	0x000018b0


	//----- nvinfo : EIATTR_CRS_STACK_SIZE
	.align		4
.L_61:
        /*00b8*/ 	.byte	0x04, 0x1e
        /*00ba*/ 	.short	(.L_63 - .L_62)
.L_62:
        /*00bc*/ 	.word	0x00000000


	//----- nvinfo : EIATTR_CBANK_PARAM_SIZE
	.align		4
.L_63:
        /*00c0*/ 	.byte	0x03, 0x19
        /*00c2*/ 	.short	0x0038


	//----- nvinfo : EIATTR_PARAM_CBANK
	.align		4
        /*00c4*/ 	.byte	0x04, 0x0a
        /*00c6*/ 	.short	(.L_65 - .L_64)
	.align		4
.L_64:
        /*00c8*/ 	.word	index@(.nv.constant0.aroon_batch_f32)
        /*00cc*/ 	.short	0x0380
        /*00ce*/ 	.short	0x0038


	//----- nvinfo : EIATTR_SW_WAR
	.align		4
.L_65:
        /*00d0*/ 	.byte	0x04, 0x36
        /*00d2*/ 	.short	(.L_67 - .L_66)
.L_66:
        /*00d4*/ 	.word	0x00000008
.L_67:


//--------------------- .nv.callgraph             --------------------------
	.section	.nv.callgraph,"",@"SHT_CUDA_CALLGRAPH"
	.align	4
	.sectionentsize	8
	.align		4
        /*0000*/ 	.word	0x00000000
	.align		4
        /*0004*/ 	.word	0xffffffff
	.align		4
        /*0008*/ 	.word	0x00000000
	.align		4
        /*000c*/ 	.word	0xfffffffe
	.align		4
        /*0010*/ 	.word	0x00000000
	.align		4
        /*0014*/ 	.word	0xfffffffd
	.align		4
        /*0018*/ 	.word	0x00000000
	.align		4
        /*001c*/ 	.word	0xfffffffc


//--------------------- .text.aroon_many_series_one_param_f32 --------------------------
	.section	.text.aroon_many_series_one_param_f32,"ax",@progbits
	.align	128
        .global         aroon_many_series_one_param_f32
        .type           aroon_many_series_one_param_f32,@function
        .size           aroon_many_series_one_param_f32,(.L_x_64 - aroon_many_series_one_param_f32)
        .other          aroon_many_series_one_param_f32,@"STO_CUDA_ENTRY STV_DEFAULT"
aroon_many_series_one_param_f32:
.text.aroon_many_series_one_param_f32:
[----:B------:R-:W-:Y:S01]  /*0000*/  LDC R1, c[0x0][0x37c] ;  /* 0x0000df00ff017b82 */ /* 0x000fe20000000800 */
[----:B------:R-:W0:Y:S07]  /*0010*/  S2R R4, SR_CTAID.X ;  /* 0x0000000000047919 */ /* 0x000e2e0000002500 */
[----:B------:R-:W0:Y:S02]  /*0020*/  LDC.64 R6, c[0x0][0x398] ;  /* 0x0000e600ff067b82 */ /* 0x000e240000000a00 */
[----:B0-----:R-:W-:-:S04]  /*0030*/  ISETP.GE.AND P0, PT, R4, R7, PT ;  /* 0x000000070400720c */ /* 0x001fc80003f06270 */
[----:B------:R-:W-:-:S13]  /*0040*/  ISETP.LT.OR P0, PT, R6, 0x1, P0 ;  /* 0x000000010600780c */ /* 0x000fda0000701670 */
[----:B------:R-:W-:Y:S05]  /*0050*/  @P0 EXIT ;  /* 0x000000000000094d */ /* 0x000fea0003800000 */
[----:B------:R-:W0:Y:S01]  /*0060*/  LDC.64 R2, c[0x0][0x390] ;  /* 0x0000e400ff027b82 */ /* 0x000e220000000a00 */
[----:B------:R-:W1:Y:S01]  /*0070*/  LDCU.64 UR6, c[0x0][0x358] ;  /* 0x00006b00ff0677ac */ /* 0x000e620008000a00 */
[----:B------:R-:W2:Y:S01]  /*0080*/  LDCU UR5, c[0x0][0x3a0] ;  /* 0x00007400ff0577ac */ /* 0x000ea20008000800 */
[----:B0-----:R-:W-:-:S06]  /*0090*/  IMAD.WIDE.U32 R2, R4, 0x4, R2 ;  /* 0x0000000404027825 */ /* 0x001fcc00078e0002 */
[----:B-1----:R-:W2:Y:S02]  /*00a0*/  LDG.E.CONSTANT R3, desc[UR6][R2.64] ;  /* 0x0000000602037981 */ /* 0x002ea4000c1e9900 */
[C---:B--2---:R-:W-:Y:S02]  /*00b0*/  ISETP.GE.AND P0, PT, R3.reuse, UR5, PT ;  /* 0x0000000503007c0c */ /* 0x044fe4000bf06270 */
[----:B------:R-:W-:-:S13]  /*00c0*/  ISETP.GT.AND P1, PT, R3, -0x1, PT ;  /* 0xffffffff0300780c */ /* 0x000fda0003f24270 */
[----:B------:R-:W-:Y:S05]  /*00d0*/  @!P0 BRA P1, `(.L_x_0) ;  /* 0x0000000000408947 */ /* 0x000fea0000800000 */
[----:B------:R-:W0:Y:S02]  /*00e0*/  S2R R0, SR_TID.X ;  /* 0x0000000000007919 */ /* 0x000e240000002100 */
[----:B0-----:R-:W-:-:S13]  /*00f0*/  ISETP.GE.AND P0, PT, R0, UR5, PT ;  /* 0x0000000500007c0c */ /* 0x001fda000bf06270 */
[----:B------:R-:W-:Y:S05]  /*0100*/  @P0 EXIT ;  /* 0x000000000000094d */ /* 0x000fea0003800000 */
[----:B------:R-:W0:Y:S01]  /*0110*/  LDC.64 R10, c[0x0][0x3a8] ;  /* 0x0000ea00ff0a7b82 */ /* 0x000e220000000a00 */
[----:B------:R-:W-:Y:S01]  /*0120*/  IMAD.MOV.U32 R5, RZ, RZ, 0x7fc00000 ;  /* 0x7fc00000ff057424 */ /* 0x000fe200078e00ff */
[----:B------:R-:W1:Y:S06]  /*0130*/  LDCU UR4, c[0x0][0x360] ;  /* 0x00006c00ff0477ac */ /* 0x000e6c0008000800 */
[----:B------:R-:W2:Y:S02]  /*0140*/  LDC.64 R12, c[0x0][0x3b0] ;  /* 0x0000ec00ff0c7b82 */ /* 0x000ea40000000a00 */
.L_x_1:
[C---:B---3--:R-:W-:Y:S02]  /*0150*/  IMAD R9, R0.reuse, R7, R4 ;  /* 0x0000000700097224 */ /* 0x048fe400078e0204 */
[----:B-1----:R-:W-:Y:S02]  /*0160*/  VIADD R0, R0, UR4 ;  /* 0x0000000400007c36 */ /* 0x002fe40008000000 */
[----:B0-----:R-:W-:-:S03]  /*0170*/  IMAD.WIDE R2, R9, 0x4, R10 ;  /* 0x0000000409027825 */ /* 0x001fc600078e020a */
[----:B------:R-:W-:Y:S01]  /*0180*/  ISETP.GE.AND P0, PT, R0, UR5, PT ;  /* 0x0000000500007c0c */ /* 0x000fe2000bf06270 */
[----:B--2---:R-:W-:Y:S01]  /*0190*/  IMAD.WIDE R8, R9, 0x4, R12 ;  /* 0x0000000409087825 */ /* 0x004fe200078e020c */
[----:B------:R3:W-:Y:S04]  /*01a0*/  STG.E desc[UR6][R2.64], R5 ;  /* 0x0000000502007986 */ /* 0x0007e8000c101906 */
[----:B------:R3:W-:Y:S07]  /*01b0*/  STG.E desc[UR6][R8.64], R5 ;  /* 0x0000000508007986 */ /* 0x0007ee000c101906 */
[----:B------:R-:W-:Y:S05]  /*01c0*/  @!P0 BRA `(.L_x_1) ;  /* 0xfffffffc00e08947 */ /* 0x000fea000383ffff */
[----:B------:R-:W-:Y:S05]  /*01d0*/  EXIT ;  /* 0x000000000000794d */ /* 0x000fea0003800000 */
.L_x_0:
[----:B------:R-:W0:Y:S01]  /*01e0*/  S2R R5, SR_TID.X ;  /* 0x0000000000057919 */ /* 0x000e220000002100 */
[----:B------:R-:W-:Y:S01]  /*01f0*/  IMAD.IADD R2, R3, 0x1, R6 ;  /* 0x0000000103027824 */ /* 0x000fe200078e0206 */
[----:B------:R-:W-:Y:S04]  /*0200*/  BSSY.RECONVERGENT B0, `(.L_x_2) ;  /* 0x0000012000007945 */ /* 0x000fe80003800200 */
[----:B------:R-:W-:-:S04]  /*0210*/  VIMNMX R0, PT, PT, R2, UR5, PT ;  /* 0x0000000502007c48 */ /* 0x000fc8000bfe0100 */
[C---:B0-----:R-:W-:Y:S02]  /*0220*/  ISETP.GE.AND P0, PT, R5.reuse, R0, PT ;  /* 0x000000000500720c */ /* 0x041fe40003f06270 */
[----:B------:R-:W-:-:S11]  /*0230*/  ISETP.NE.AND P1, PT, R5, RZ, PT ;  /* 0x000000ff0500720c */ /* 0x000fd60003f25270 */
[----:B------:R-:W-:Y:S05]  /*0240*/  @P0 BRA `(.L_x_3) ;  /* 0x0000000000340947 */ /* 0x000fea0003800000 */
[----:B------:R-:W0:Y:S01]  /*0250*/  LDC R16, c[0x0][0x360] ;  /* 0x0000d800ff107b82 */ /* 0x000e220000000800 */
[----:B------:R-:W-:Y:S02]  /*0260*/  IMAD.MOV.U32 R3, RZ, RZ, R5 ;  /* 0x000000ffff037224 */ /* 0x000fe400078e0005 */
[----:B------:R-:W-:-:S05]  /*0270*/  IMAD.MOV.U32 R5, RZ, RZ, 0x7fc00000 ;  /* 0x7fc00000ff057424 */ /* 0x000fca00078e00ff */
[----:B------:R-:W1:Y:S08]  /*0280*/  LDC.64 R12, c[0x0][0x3a8] ;  /* 0x0000ea00ff0c7b82 */ /* 0x000e700000000a00 */
[----:B------:R-:W2:Y:S02]  /*0290*/  LDC.64 R14, c[0x0][0x3b0] ;  /* 0x0000ec00ff0e7b82 */ /* 0x000ea40000000a00 */
.L_x_4:
[----:B---3--:R-:W-:Y:S01]  /*02a0*/  IMAD R11, R3, R7, R4 ;  /* 0x00000007030b7224 */ /* 0x008fe200078e0204 */
[----:B0-----:R-:W-:-:S03]  /*02b0*/  IADD3 R3, PT, PT, R16, R3, RZ ;  /* 0x0000000310037210 */ /* 0x001fc60007ffe0ff */
[----:B-1----:R-:W-:Y:S01]  /*02c0*/  IMAD.WIDE R8, R11, 0x4, R12 ;  /* 0x000000040b087825 */ /* 0x002fe200078e020c */
[----:B------:R-:W-:-:S03]  /*02d0*/  ISETP.GE.AND P0, PT, R3, R0, PT ;  /* 0x000000000300720c */ /* 0x000fc60003f06270 */
[----:B--2---:R-:W-:Y:S01]  /*02e0*/  IMAD.WIDE R10, R11, 0x4, R14 ;  /* 0x000000040b0a7825 */ /* 0x004fe200078e020e */
[----:B------:R3:W-:Y:S04]  /*02f0*/  STG.E desc[UR6][R8.64], R5 ;  /* 0x0000000508007986 */ /* 0x0007e8000c101906 */
[----:B------:R3:W-:Y:S05]  /*0300*/  STG.E desc[UR6][R10.64], R5 ;  /* 0x000000050a007986 */ /* 0x0007ea000c101906 */
[----:B------:R-:W-:Y:S05]  /*0310*/  @!P0 BRA `(.L_x_4) ;  /* 0xfffffffc00e08947 */ /* 0x000fea000383ffff */
.L_x_3:
[----:B------:R-:W-:Y:S05]  /*0320*/  BSYNC.RECONVERGENT B0 ;  /* 0x0000000000007941 */ /* 0x000fea0003800200 */
.L_x_2:
[----:B------:R-:W-:Y:S06]  /*0330*/  BAR.SYNC.DEFER_BLOCKING 0x0 ;  /* 0x0000000000007b1d */ /* 0x000fec0000010000 */
[----:B------:R-:W-:Y:S05]  /*0340*/  @P1 EXIT ;  /* 0x000000000000194d */ /* 0x000fea0003800000 */
[----:B------:R-:W-:Y:S01]  /*0350*/  I2FP.F32.U32 R3, R6 ;  /* 0x0000000600037245 */ /* 0x000fe20000201000 */
[----:B------:R-:W-:Y:S02]  /*0360*/  UMOV UR4, 0x42c80000 ;  /* 0x42c8000000047882 */ /* 0x000fe40000000000 */
[----:B---3--:R-:W-:Y:S01]  /*0370*/  IMAD.U32 R8, RZ, RZ, UR4 ;  /* 0x00000004ff087e24 */ /* 0x008fe2000f8e00ff */
[----:B------:R-:W0:Y:S08]  /*0380*/  MUFU.RCP R0, R3 ;  /* 0x0000000300007308 */ /* 0x000e300000001000 */
[----:B------:R-:W1:Y:S01]  /*0390*/  FCHK P0, R8, R3 ;  /* 0x0000000308007302 */ /* 0x000e620000000000 */
[----:B0-----:R-:W-:-:S04]  /*03a0*/  FFMA R5, -R3, R0, 1 ;  /* 0x3f80000003057423 */ /* 0x001fc80000000100 */
[----:B------:R-:W-:-:S04]  /*03b0*/  FFMA R0, R0, R5, R0 ;  /* 0x0000000500007223 */ /* 0x000fc80000000000 */
[----:B------:R-:W-:-:S04]  /*03c0*/  FFMA R5, R0, 100, RZ ;  /* 0x42c8000000057823 */ /* 0x000fc800000000ff */
[----:B------:R-:W-:-:S04]  /*03d0*/  FFMA R6, -R3, R5, 100 ;  /* 0x42c8000003067423 */ /* 0x000fc80000000105 */
[----:B------:R-:W-:Y:S01]  /*03e0*/  FFMA R0, R0, R6, R5 ;  /* 0x0000000600007223 */ /* 0x000fe20000000005 */
[----:B-1----:R-:W-:Y:S06]  /*03f0*/  @!P0 BRA `(.L_x_5) ;  /* 0x0000000000088947 */ /* 0x002fec0003800000 */
[----:B------:R-:W-:-:S07]  /*0400*/  MOV R6, 0x420 ;  /* 0x0000042000067802 */ /* 0x000fce0000000f00 */
[----:B------:R-:W-:Y:S05]  /*0410*/  CALL.REL.NOINC `($__internal_0_$__cuda_sm3x_div_rn_noftz_f32_slowpath) ;  /* 0x0000001400647944 */ /* 0x000fea0003c00000 */
.L_x_5:
[----:B------:R-:W0:Y:S02]  /*0420*/  LDC R3, c[0x0][0x3a0] ;  /* 0x0000e800ff037b82 */ /* 0x000e240000000800 */
[----:B0-----:R-:W-:-:S13]  /*0430*/  ISETP.GE.AND P0, PT, R3, 0x1, PT ;  /* 0x000000010300780c */ /* 0x001fda0003f06270 */
[----:B------:R-:W-:Y:S05]  /*0440*/  @!P0 EXIT ;  /* 0x000000000000894d */ /* 0x000fea0003800000 */
[----:B------:R-:W0:Y:S01]  /*0450*/  S2UR UR5, SR_CgaCtaId ;  /* 0x00000000000579c3 */ /* 0x000e220000008800 */
[----:B------:R-:W-:Y:S01]  /*0460*/  UMOV UR4, 0x400 ;  /* 0x0000040000047882 */ /* 0x000fe20000000000 */
[----:B------:R-:W-:Y:S01]  /*0470*/  IMAD.MOV.U32 R3, RZ, RZ, -0x3fffffff ;  /* 0xc0000001ff037424 */ /* 0x000fe200078e00ff */
[----:B------:R-:W-:Y:S01]  /*0480*/  CS2R R10, SRZ ;  /* 0x00000000000a7805 */ /* 0x000fe2000001ff00 */
[----:B------:R-:W-:Y:S02]  /*0490*/  IMAD.MOV.U32 R5, RZ, RZ, RZ ;  /* 0x000000ffff057224 */ /* 0x000fe400078e00ff */
[----:B------:R-:W-:Y:S02]  /*04a0*/  IMAD.MOV.U32 R17, RZ, RZ, RZ ;  /* 0x000000ffff117224 */ /* 0x000fe400078e00ff */
[----:B------:R-:W1:Y:S01]  /*04b0*/  LDC R13, c[0x0][0x398] ;  /* 0x0000e600ff0d7b82 */ /* 0x000e620000000800 */
[----:B------:R-:W-:Y:S01]  /*04c0*/  IMAD.MOV.U32 R12, RZ, RZ, RZ ;  /* 0x000000ffff0c7224 */ /* 0x000fe200078e00ff */
[----:B0-----:R-:W-:Y:S01]  /*04d0*/  ULEA UR4, UR5, UR4, 0x18 ;  /* 0x0000000405047291 */ /* 0x001fe2000f8ec0ff */
[----:B-1----:R-:W-:-:S05]  /*04e0*/  IADD3 R16, PT, PT, R13, 0x1, RZ ;  /* 0x000000010d107810 */ /* 0x002fca0007ffe0ff */
[----:B------:R-:W-:-:S07]  /*04f0*/  LEA R13, R13, UR4, 0x2 ;  /* 0x000000040d0d7c11 */ /* 0x000fce000f8e10ff */
.L_x_22:
[----:B------:R-:W0:Y:S01]  /*0500*/  LDCU UR4, c[0x0][0x398] ;  /* 0x00007300ff0477ac */ /* 0x000e220008000800 */
[----:B------:R-:W-:Y:S01]  /*0510*/  ISETP.GT.AND P0, PT, R17, R12, PT ;  /* 0x0000000c1100720c */ /* 0x000fe20003f04270 */
[----:B0-----:R-:W-:-:S12]  /*0520*/  VIADD R14, R5, -UR4 ;  /* 0x80000004050e7c36 */ /* 0x001fd80008000000 */
[----:B-123--:R-:W-:Y:S05]  /*0530*/  @!P0 BRA `(.L_x_6) ;  /* 0x0000000000888947 */ /* 0x00efea0003800000 */
[-C--:B------:R-:W-:Y:S01]  /*0540*/  IABS R8, R16.reuse ;  /* 0x0000001000087213 */ /* 0x080fe20000000000 */
[----:B------:R-:W0:Y:S01]  /*0550*/  S2UR UR5, SR_CgaCtaId ;  /* 0x00000000000579c3 */ /* 0x000e220000008800 */
[-C--:B------:R-:W-:Y:S01]  /*0560*/  IABS R18, R16.reuse ;  /* 0x0000001000127213 */ /* 0x080fe20000000000 */
[----:B------:R-:W-:Y:S01]  /*0570*/  UMOV UR4, 0x400 ;  /* 0x0000040000047882 */ /* 0x000fe20000000000 */
[----:B------:R-:W1:Y:S01]  /*0580*/  I2F.RP R9, R8 ;  /* 0x0000000800097306 */ /* 0x000e620000209400 */
[----:B------:R-:W-:Y:S02]  /*0590*/  ISETP.NE.AND P0, PT, R16, RZ, PT ;  /* 0x000000ff1000720c */ /* 0x000fe40003f05270 */
[----:B------:R-:W-:Y:S01]  /*05a0*/  IABS R20, R16 ;  /* 0x0000001000147213 */ /* 0x000fe20000000000 */
[----:B------:R-:W-:-:S04]  /*05b0*/  IMAD.MOV R18, RZ, RZ, -R18 ;  /* 0x000000ffff127224 */ /* 0x000fc800078e0a12 */
[----:B-1----:R-:W1:Y:S01]  /*05c0*/  MUFU.RCP R9, R9 ;  /* 0x0000000900097308 */ /* 0x002e620000001000 */
[----:B0-----:R-:W-:Y:S01]  /*05d0*/  ULEA UR4, UR5, UR4, 0x18 ;  /* 0x0000000405047291 */ /* 0x001fe2000f8ec0ff */
[----:B-1----:R-:W-:-:S06]  /*05e0*/  VIADD R6, R9, 0xffffffe ;  /* 0x0ffffffe09067836 */ /* 0x002fcc0000000000 */
[----:B------:R0:W1:Y:S02]  /*05f0*/  F2I.FTZ.U32.TRUNC.NTZ R7, R6 ;  /* 0x0000000600077305 */ /* 0x000064000021f000 */
[----:B0-----:R-:W-:Y:S02]  /*0600*/  IMAD.MOV.U32 R6, RZ, RZ, RZ ;  /* 0x000000ffff067224 */ /* 0x001fe400078e00ff */
[----:B-1----:R-:W-:-:S04]  /*0610*/  IMAD.MOV R15, RZ, RZ, -R7 ;  /* 0x000000ffff0f7224 */ /* 0x002fc800078e0a07 */
[----:B------:R-:W-:-:S04]  /*0620*/  IMAD R15, R15, R8, RZ ;  /* 0x000000080f0f7224 */ /* 0x000fc800078e02ff */
[----:B------:R-:W-:-:S07]  /*0630*/  IMAD.HI.U32 R6, R7, R15, R6 ;  /* 0x0000000f07067227 */ /* 0x000fce00078e0006 */
.L_x_7:
[----:B------:R-:W-:Y:S02]  /*0640*/  IABS R9, R12 ;  /* 0x0000000c00097213 */ /* 0x000fe40000000000 */
[----:B------:R-:W-:-:S03]  /*0650*/  ISETP.GE.AND P2, PT, R12, RZ, PT ;  /* 0x000000ff0c00720c */ /* 0x000fc60003f46270 */
[----:B------:R-:W-:-:S04]  /*0660*/  IMAD.HI.U32 R7, R6, R9, RZ ;  /* 0x0000000906077227 */ /* 0x000fc800078e00ff */
[----:B------:R-:W-:-:S05]  /*0670*/  IMAD R7, R7, R18, R9 ;  /* 0x0000001207077224 */ /* 0x000fca00078e0209 */
[----:B------:R-:W-:-:S13]  /*0680*/  ISETP.GT.U32.AND P1, PT, R8, R7, PT ;  /* 0x000000070800720c */ /* 0x000fda0003f24070 */
[----:B------:R-:W-:-:S04]  /*0690*/  @!P1 IADD3 R7, PT, PT, R7, -R20, RZ ;  /* 0x8000001407079210 */ /* 0x000fc80007ffe0ff */
[----:B------:R-:W-:-:S13]  /*06a0*/  ISETP.GT.U32.AND P1, PT, R8, R7, PT ;  /* 0x000000070800720c */ /* 0x000fda0003f24070 */
[----:B------:R-:W-:-:S04]  /*06b0*/  @!P1 IMAD.IADD R7, R7, 0x1, -R20 ;  /* 0x0000000107079824 */ /* 0x000fc800078e0a14 */
[----:B------:R-:W-:Y:S01]  /*06c0*/  @!P2 IMAD.MOV R7, RZ, RZ, -R7 ;  /* 0x000000ffff07a224 */ /* 0x000fe200078e0a07 */
[----:B------:R-:W-:-:S04]  /*06d0*/  @!P0 LOP3.LUT R7, RZ, R16, RZ, 0x33, !PT ;  /* 0x00000010ff078212 */ /* 0x000fc800078e33ff */
[----:B------:R-:W-:-:S06]  /*06e0*/  LEA R7, R7, UR4, 0x2 ;  /* 0x0000000407077c11 */ /* 0x000fcc000f8e10ff */
[----:B------:R-:W0:Y:S02]  /*06f0*/  LDS R7, [R7] ;  /* 0x0000000007077984 */ /* 0x000e240000000800 */
[----:B0-----:R-:W-:-:S13]  /*0700*/  ISETP.GE.AND P1, PT, R7, R14, PT ;  /* 0x0000000e0700720c */ /* 0x001fda0003f26270 */
[----:B------:R-:W-:Y:S05]  /*0710*/  @P1 BRA `(.L_x_6) ;  /* 0x0000000000101947 */ /* 0x000fea0003800000 */
[----:B------:R-:W-:-:S05]  /*0720*/  VIADD R12, R12, 0x1 ;  /* 0x000000010c0c7836 */ /* 0x000fca0000000000 */
[----:B------:R-:W-:-:S13]  /*0730*/  ISETP.NE.AND P1, PT, R12, R17, PT ;  /* 0x000000110c00720c */ /* 0x000fda0003f25270 */
[----:B------:R-:W-:Y:S05]  /*0740*/  @P1 BRA `(.L_x_7) ;  /* 0xfffffffc00bc1947 */ /* 0x000fea000383ffff */
[----:B------:R-:W-:-:S07]  /*0750*/  IMAD.MOV.U32 R12, RZ, RZ, R17 ;  /* 0x000000ffff0c7224 */ /* 0x000fce00078e0011 */
.L_x_6:
[----:B------:R-:W-:-:S13]  /*0760*/  ISETP.GT.AND P0, PT, R10, R11, PT ;  /* 0x0000000b0a00720c */ /* 0x000fda0003f04270 */
[----:B------:R-:W-:Y:S05]  /*0770*/  @!P0 BRA `(.L_x_8) ;  /* 0x00000000007c8947 */ /* 0x000fea0003800000 */
[-C--:B------:R-:W-:Y:S02]  /*0780*/  IABS R8, R16.reuse ;  /* 0x0000001000087213 */ /* 0x080fe40000000000 */
[-C--:B------:R-:W-:Y:S02]  /*0790*/  IABS R18, R16.reuse ;  /* 0x0000001000127213 */ /* 0x080fe40000000000 */
[----:B------:R-:W0:Y:S01]  /*07a0*/  I2F.RP R9, R8 ;  /* 0x0000000800097306 */ /* 0x000e220000209400 */
[----:B------:R-:W-:Y:S02]  /*07b0*/  ISETP.NE.AND P0, PT, R16, RZ, PT ;  /* 0x000000ff1000720c */ /* 0x000fe40003f05270 */
[----:B------:R-:W-:-:S05]  /*07c0*/  IABS R20, R16 ;  /* 0x0000001000147213 */ /* 0x000fca0000000000 */
[----:B0-----:R-:W0:Y:S02]  /*07d0*/  MUFU.RCP R9, R9 ;  /* 0x0000000900097308 */ /* 0x001e240000001000 */
[----:B0-----:R-:W-:Y:S02]  /*07e0*/  VIADD R6, R9, 0xffffffe ;  /* 0x0ffffffe09067836 */ /* 0x001fe40000000000 */
[----:B------:R-:W-:-:S04]  /*07f0*/  IMAD.MOV R9, RZ, RZ, -R18 ;  /* 0x000000ffff097224 */ /* 0x000fc800078e0a12 */
[----:B------:R0:W1:Y:S02]  /*0800*/  F2I.FTZ.U32.TRUNC.NTZ R7, R6 ;  /* 0x0000000600077305 */ /* 0x000064000021f000 */
[----:B0-----:R-:W-:Y:S01]  /*0810*/  IMAD.MOV.U32 R6, RZ, RZ, RZ ;  /* 0x000000ffff067224 */ /* 0x001fe200078e00ff */
[----:B-1----:R-:W-:-:S05]  /*0820*/  IADD3 R15, PT, PT, RZ, -R7, RZ ;  /* 0x80000007ff0f7210 */ /* 0x002fca0007ffe0ff */
[----:B------:R-:W-:-:S04]  /*0830*/  IMAD R15, R15, R8, RZ ;  /* 0x000000080f0f7224 */ /* 0x000fc800078e02ff */
[----:B------:R-:W-:-:S07]  /*0840*/  IMAD.HI.U32 R18, R7, R15, R6 ;  /* 0x0000000f07127227 */ /* 0x000fce00078e0006 */
.L_x_9:
[----:B------:R-:W-:Y:S02]  /*0850*/  IABS R7, R11 ;  /* 0x0000000b00077213 */ /* 0x000fe40000000000 */
[----:B------:R-:W-:-:S03]  /*0860*/  ISETP.GE.AND P2, PT, R11, RZ, PT ;  /* 0x000000ff0b00720c */ /* 0x000fc60003f46270 */
[----:B------:R-:W-:-:S04]  /*0870*/  IMAD.HI.U32 R6, R18, R7, RZ ;  /* 0x0000000712067227 */ /* 0x000fc800078e00ff */
[----:B------:R-:W-:-:S05]  /*0880*/  IMAD R7, R6, R9, R7 ;  /* 0x0000000906077224 */ /* 0x000fca00078e0207 */
[----:B------:R-:W-:-:S13]  /*0890*/  ISETP.GT.U32.AND P1, PT, R8, R7, PT ;  /* 0x000000070800720c */ /* 0x000fda0003f24070 */
[----:B------:R-:W-:-:S05]  /*08a0*/  @!P1 IMAD.IADD R7, R7, 0x1, -R20 ;  /* 0x0000000107079824 */ /* 0x000fca00078e0a14 */
[----:B------:R-:W-:-:S13]  /*08b0*/  ISETP.GT.U32.AND P1, PT, R8, R7, PT ;  /* 0x000000070800720c */ /* 0x000fda0003f24070 */
[----:B------:R-:W-:-:S04]  /*08c0*/  @!P1 IMAD.IADD R7, R7, 0x1, -R20 ;  /* 0x0000000107079824 */ /* 0x000fc800078e0a14 */
[----:B------:R-:W-:Y:S01]  /*08d0*/  @!P2 IMAD.MOV R7, RZ, RZ, -R7 ;  /* 0x000000ffff07a224 */ /* 0x000fe200078e0a07 */
[----:B------:R-:W-:-:S04]  /*08e0*/  @!P0 LOP3.LUT R7, RZ, R16, RZ, 0x33, !PT ;  /* 0x00000010ff078212 */ /* 0x000fc800078e33ff */
[----:B------:R-:W-:-:S06]  /*08f0*/  LEA R7, R7, R13, 0x2 ;  /* 0x0000000d07077211 */ /* 0x000fcc00078e10ff */
[----:B------:R-:W0:Y:S02]  /*0900*/  LDS R7, [R7+0x4] ;  /* 0x0000040007077984 */ /* 0x000e240000000800 */
[----:B0-----:R-:W-:-:S13]  /*0910*/  ISETP.GE.AND P1, PT, R7, R14, PT ;  /* 0x0000000e0700720c */ /* 0x001fda0003f26270 */
[----:B------:R-:W-:Y:S05]  /*0920*/  @P1 BRA `(.L_x_8) ;  /* 0x0000000000101947 */ /* 0x000fea0003800000 */
[----:B------:R-:W-:-:S05]  /*0930*/  VIADD R11, R11, 0x1 ;  /* 0x000000010b0b7836 */ /* 0x000fca0000000000 */
[----:B------:R-:W-:-:S13]  /*0940*/  ISETP.NE.AND P1, PT, R11, R10, PT ;  /* 0x0000000a0b00720c */ /* 0x000fda0003f25270 */
[----:B------:R-:W-:Y:S05]  /*0950*/  @P1 BRA `(.L_x_9) ;  /* 0xfffffffc00bc1947 */ /* 0x000fea000383ffff */
[----:B------:R-:W-:-:S07]  /*0960*/  IMAD.MOV.U32 R11, RZ, RZ, R10 ;  /* 0x000000ffff0b7224 */ /* 0x000fce00078e000a */
.L_x_8:
[----:B------:R-:W0:Y:S01]  /*0970*/  LDC.64 R8, c[0x0][0x388] ;  /* 0x0000e200ff087b82 */ /* 0x000e220000000a00 */
[----:B------:R-:W1:Y:S07]  /*0980*/  LDCU UR4, c[0x0][0x39c] ;  /* 0x00007380ff0477ac */ /* 0x000e6e0008000800 */
[----:B------:R-:W2:Y:S01]  /*0990*/  LDC.64 R6, c[0x0][0x380] ;  /* 0x0000e000ff067b82 */ /* 0x000ea20000000a00 */
[----:B-1----:R-:W-:-:S04]  /*09a0*/  IMAD R15, R5, UR4, R4 ;  /* 0x00000004050f7c24 */ /* 0x002fc8000f8e0204 */
[----:B0-----:R-:W-:-:S06]  /*09b0*/  IMAD.WIDE R8, R15, 0x4, R8 ;  /* 0x000000040f087825 */ /* 0x001fcc00078e0208 */
[----:B------:R-:W3:Y:S01]  /*09c0*/  LDG.E.CONSTANT R8, desc[UR6][R8.64] ;  /* 0x0000000608087981 */ /* 0x000ee2000c1e9900 */
[----:B--2---:R-:W-:-:S05]  /*09d0*/  IMAD.WIDE R6, R15, 0x4, R6 ;  /* 0x000000040f067825 */ /* 0x004fca00078e0206 */
[----:B------:R-:W2:Y:S01]  /*09e0*/  LDG.E.CONSTANT R18, desc[UR6][R6.64] ;  /* 0x0000000606127981 */ /* 0x000ea2000c1e9900 */
[----:B------:R-:W-:Y:S01]  /*09f0*/  IMAD.MOV.U32 R19, RZ, RZ, R5 ;  /* 0x000000ffff137224 */ /* 0x000fe200078e0005 */
[----:B---3--:R-:W-:-:S04]  /*0a00*/  FSETP.NE.AND P0, PT, |R8|, +INF , PT ;  /* 0x7f8000000800780b */ /* 0x008fc80003f05200 */
[----:B--2---:R-:W-:-:S13]  /*0a10*/  FSETP.EQU.OR P0, PT, |R18|, +INF , !P0 ;  /* 0x7f8000001200780b */ /* 0x004fda000470a600 */
[----:B------:R-:W-:Y:S05]  /*0a20*/  @P0 BRA `(.L_x_10) ;  /* 0x0000000800200947 */ /* 0x000fea0003800000 */
[-C--:B------:R-:W-:Y:S01]  /*0a30*/  IABS R19, R16.reuse ;  /* 0x0000001000137213 */ /* 0x080fe20000000000 */
[----:B------:R-:W0:Y:S01]  /*0a40*/  S2R R9, SR_CgaCtaId ;  /* 0x0000000000097919 */ /* 0x000e220000008800 */
[----:B------:R-:W-:Y:S01]  /*0a50*/  MOV R20, 0x400 ;  /* 0x0000040000147802 */ /* 0x000fe20000000f00 */
[----:B------:R-:W1:Y:S01]  /*0a60*/  LDCU UR4, c[0x0][0x39c] ;  /* 0x00007380ff0477ac */ /* 0x000e620008000800 */
[----:B------:R-:W2:Y:S01]  /*0a70*/  I2F.RP R21, R19 ;  /* 0x0000001300157306 */ /* 0x000ea20000209400 */
[----:B------:R-:W-:Y:S02]  /*0a80*/  IABS R23, R16 ;  /* 0x0000001000177213 */ /* 0x000fe40000000000 */
[----:B------:R-:W-:Y:S02]  /*0a90*/  ISETP.NE.AND P0, PT, R16, RZ, PT ;  /* 0x000000ff1000720c */ /* 0x000fe40003f05270 */
[----:B------:R-:W-:-:S03]  /*0aa0*/  IADD3 R23, PT, PT, RZ, -R23, RZ ;  /* 0x80000017ff177210 */ /* 0x000fc60007ffe0ff */
[----:B--2---:R-:W2:Y:S01]  /*0ab0*/  MUFU.RCP R21, R21 ;  /* 0x0000001500157308 */ /* 0x004ea20000001000 */
[----:B0-----:R-:W-:Y:S01]  /*0ac0*/  LEA R20, R9, R20, 0x18 ;  /* 0x0000001409147211 */ /* 0x001fe200078ec0ff */
[----:B--2---:R-:W-:-:S06]  /*0ad0*/  VIADD R6, R21, 0xffffffe ;  /* 0x0ffffffe15067836 */ /* 0x004fcc0000000000 */
[----:B------:R0:W2:Y:S02]  /*0ae0*/  F2I.FTZ.U32.TRUNC.NTZ R7, R6 ;  /* 0x0000000600077305 */ /* 0x0000a4000021f000 */
[----:B0-----:R-:W-:Y:S02]  /*0af0*/  IMAD.MOV.U32 R6, RZ, RZ, RZ ;  /* 0x000000ffff067224 */ /* 0x001fe400078e00ff */
[----:B--2---:R-:W-:-:S04]  /*0b00*/  IMAD.MOV R22, RZ, RZ, -R7 ;  /* 0x000000ffff167224 */ /* 0x004fc800078e0a07 */
[----:B------:R-:W-:Y:S01]  /*0b10*/  IMAD R9, R22, R19, RZ ;  /* 0x0000001316097224 */ /* 0x000fe200078e02ff */
[----:B------:R-:W-:-:S03]  /*0b20*/  LOP3.LUT R22, RZ, R16, RZ, 0x33, !PT ;  /* 0x00000010ff167212 */ /* 0x000fc600078e33ff */
[----:B------:R-:W-:Y:S01]  /*0b30*/  IMAD.HI.U32 R21, R7, R9, R6 ;  /* 0x0000000907157227 */ /* 0x000fe200078e0006 */
[----:B-1----:R-:W-:-:S07]  /*0b40*/  VIMNMX R9, PT, PT, R17, R12, PT ;  /* 0x0000000c11097248 */ /* 0x002fce0003fe0100 */
.L_x_12:
[----:B------:R-:W-:Y:S01]  /*0b50*/  ISETP.GT.AND P1, PT, R17, R12, PT ;  /* 0x0000000c1100720c */ /* 0x000fe20003f24270 */
[----:B------:R-:W-:-:S12]  /*0b60*/  IMAD.MOV.U32 R24, RZ, RZ, R17 ;  /* 0x000000ffff187224 */ /* 0x000fd800078e0011 */
[----:B------:R-:W-:Y:S05]  /*0b70*/  @!P1 BRA `(.L_x_11) ;  /* 0x0000000000509947 */ /* 0x000fea0003800000 */
[----:B------:R-:W-:-:S05]  /*0b80*/  VIADD R17, R17, 0xffffffff ;  /* 0xffffffff11117836 */ /* 0x000fca0000000000 */
[----:B------:R-:W-:Y:S02]  /*0b90*/  IABS R26, R17 ;  /* 0x00000011001a7213 */ /* 0x000fe40000000000 */
[----:B------:R-:W-:-:S03]  /*0ba0*/  ISETP.GE.AND P2, PT, R17, RZ, PT ;  /* 0x000000ff1100720c */ /* 0x000fc60003f46270 */
[----:B------:R-:W-:-:S04]  /*0bb0*/  IMAD.HI.U32 R6, R21, R26, RZ ;  /* 0x0000001a15067227 */ /* 0x000fc800078e00ff */
[----:B------:R-:W-:-:S05]  /*0bc0*/  IMAD R6, R6, R23, R26 ;  /* 0x0000001706067224 */ /* 0x000fca00078e021a */
[----:B------:R-:W-:-:S13]  /*0bd0*/  ISETP.GT.U32.AND P1, PT, R19, R6, PT ;  /* 0x000000061300720c */ /* 0x000fda0003f24070 */
[----:B------:R-:W-:-:S05]  /*0be0*/  @!P1 IMAD.IADD R6, R6, 0x1, -R19 ;  /* 0x0000000106069824 */ /* 0x000fca00078e0a13 */
[----:B------:R-:W-:-:S13]  /*0bf0*/  ISETP.GT.U32.AND P1, PT, R19, R6, PT ;  /* 0x000000061300720c */ /* 0x000fda0003f24070 */
[----:B------:R-:W-:-:S05]  /*0c00*/  @!P1 IMAD.IADD R6, R6, 0x1, -R19 ;  /* 0x0000000106069824 */ /* 0x000fca00078e0a13 */
[----:B------:R-:W-:-:S04]  /*0c10*/  @!P2 IADD3 R6, PT, PT, -R6, RZ, RZ ;  /* 0x000000ff0606a210 */ /* 0x000fc80007ffe1ff */
[----:B------:R-:W-:-:S05]  /*0c20*/  SEL R7, R22, R6, !P0 ;  /* 0x0000000616077207 */ /* 0x000fca0004000000 */
[----:B------:R-:W-:Y:S02]  /*0c30*/  IMAD R25, R7, 0x4, R20 ;  /* 0x0000000407197824 */ /* 0x000fe400078e0214 */
[----:B------:R-:W0:Y:S04]  /*0c40*/  LDC.64 R6, c[0x0][0x380] ;  /* 0x0000e000ff067b82 */ /* 0x000e280000000a00 */
[----:B------:R-:W1:Y:S02]  /*0c50*/  LDS R25, [R25] ;  /* 0x0000000019197984 */ /* 0x000e640000000800 */
[----:B-1----:R-:W-:-:S04]  /*0c60*/  IMAD R27, R25, UR4, R4 ;  /* 0x00000004191b7c24 */ /* 0x002fc8000f8e0204 */
[----:B0-----:R-:W-:-:S06]  /*0c70*/  IMAD.WIDE R6, R27, 0x4, R6 ;  /* 0x000000041b067825 */ /* 0x001fcc00078e0206 */
[----:B------:R-:W2:Y:S02]  /*0c80*/  LDG.E.CONSTANT R7, desc[UR6][R6.64] ;  /* 0x0000000606077981 */ /* 0x000ea4000c1e9900 */
[----:B--2---:R-:W-:-:S13]  /*0c90*/  FSETP.GEU.AND P1, PT, R7, R18, PT ;  /* 0x000000120700720b */ /* 0x004fda0003f2e000 */
[----:B------:R-:W-:Y:S05]  /*0ca0*/  @!P1 BRA `(.L_x_12) ;  /* 0xfffffffc00a89947 */ /* 0x000fea000383ffff */
[----:B------:R-:W-:-:S07]  /*0cb0*/  IMAD.MOV.U32 R9, RZ, RZ, R24 ;  /* 0x000000ffff097224 */ /* 0x000fce00078e0018 */
.L_x_11:
[-C--:B------:R-:W-:Y:S01]  /*0cc0*/  IABS R18, R16.reuse ;  /* 0x0000001000127213 */ /* 0x080fe20000000000 */
[----:B------:R-:W0:Y:S01]  /*0cd0*/  LDCU UR4, c[0x0][0x39c] ;  /* 0x00007380ff0477ac */ /* 0x000e220008000800 */
[----:B------:R-:W-:Y:S02]  /*0ce0*/  IABS R20, R16 ;  /* 0x0000001000147213 */ /* 0x000fe40000000000 */
[----:B------:R-:W1:Y:S01]  /*0cf0*/  I2F.RP R17, R18 ;  /* 0x0000001200117306 */ /* 0x000e620000209400 */
[----:B------:R-:W-:Y:S02]  /*0d00*/  IABS R21, R9 ;  /* 0x0000000900157213 */ /* 0x000fe40000000000 */
[----:B------:R-:W-:-:S05]  /*0d10*/  ISETP.GE.AND P1, PT, R9, RZ, PT ;  /* 0x000000ff0900720c */ /* 0x000fca0003f26270 */
[----:B-1----:R-:W1:Y:S02]  /*0d20*/  MUFU.RCP R17, R17 ;  /* 0x0000001100117308 */ /* 0x002e640000001000 */
[----:B-1----:R-:W-:Y:S02]  /*0d30*/  VIADD R6, R17, 0xffffffe ;  /* 0x0ffffffe11067836 */ /* 0x002fe40000000000 */
[----:B------:R-:W-:-:S04]  /*0d40*/  IMAD.MOV R17, RZ, RZ, -R20 ;  /* 0x000000ffff117224 */ /* 0x000fc800078e0a14 */
[----:B------:R1:W2:Y:S02]  /*0d50*/  F2I.FTZ.U32.TRUNC.NTZ R7, R6 ;  /* 0x0000000600077305 */ /* 0x0002a4000021f000 */
[----:B-1----:R-:W-:Y:S02]  /*0d60*/  HFMA2 R6, -RZ, RZ, 0, 0 ;  /* 0x00000000ff067431 */ /* 0x002fe400000001ff */
[----:B--2---:R-:W-:-:S04]  /*0d70*/  IMAD.MOV R19, RZ, RZ, -R7 ;  /* 0x000000ffff137224 */ /* 0x004fc800078e0a07 */
[----:B------:R-:W-:-:S04]  /*0d80*/  IMAD R19, R19, R18, RZ ;  /* 0x0000001213137224 */ /* 0x000fc800078e02ff */
[----:B------:R-:W-:Y:S01]  /*0d90*/  IMAD.HI.U32 R20, R7, R19, R6 ;  /* 0x0000001307147227 */ /* 0x000fe200078e0006 */
[----:B------:R-:W-:-:S03]  /*0da0*/  IABS R19, R16 ;  /* 0x0000001000137213 */ /* 0x000fc60000000000 */
[----:B------:R-:W-:Y:S02]  /*0db0*/  IMAD.MOV.U32 R7, RZ, RZ, R21 ;  /* 0x000000ffff077224 */ /* 0x000fe400078e0015 */
[----:B------:R-:W1:Y:S02]  /*0dc0*/  S2R R21, SR_CgaCtaId ;  /* 0x0000000000157919 */ /* 0x000e640000008800 */
[----:B------:R-:W-:-:S04]  /*0dd0*/  IMAD.HI.U32 R6, R20, R7, RZ ;  /* 0x0000000714067227 */ /* 0x000fc800078e00ff */
[----:B------:R-:W-:Y:S01]  /*0de0*/  IMAD R7, R6, R17, R7 ;  /* 0x0000001106077224 */ /* 0x000fe200078e0207 */
[----:B------:R-:W-:Y:S01]  /*0df0*/  MOV R6, 0x400 ;  /* 0x0000040000067802 */ /* 0x000fe20000000f00 */
[----:B------:R-:W-:-:S03]  /*0e00*/  IMAD.MOV.U32 R17, RZ, RZ, R19 ;  /* 0x000000ffff117224 */ /* 0x000fc600078e0013 */
[----:B------:R-:W-:Y:S01]  /*0e10*/  ISETP.GT.U32.AND P0, PT, R18, R7, PT ;  /* 0x000000071200720c */ /* 0x000fe20003f04070 */
[----:B------:R-:W2:-:S12]  /*0e20*/  I2F.RP R20, R17 ;  /* 0x0000001100147306 */ /* 0x000e980000209400 */
[----:B------:R-:W-:Y:S01]  /*0e30*/  @!P0 IMAD.IADD R7, R7, 0x1, -R18 ;  /* 0x0000000107078824 */ /* 0x000fe200078e0a12 */
[----:B--2---:R-:W2:Y:S04]  /*0e40*/  MUFU.RCP R20, R20 ;  /* 0x0000001400147308 */ /* 0x004ea80000001000 */
[----:B------:R-:W-:Y:S02]  /*0e50*/  ISETP.GT.U32.AND P0, PT, R18, R7, PT ;  /* 0x000000071200720c */ /* 0x000fe40003f04070 */
[----:B-1----:R-:W-:Y:S02]  /*0e60*/  LEA R6, R21, R6, 0x18 ;  /* 0x0000000615067211 */ /* 0x002fe400078ec0ff */
[----:B------:R-:W-:-:S09]  /*0e70*/  IABS R21, R16 ;  /* 0x0000001000157213 */ /* 0x000fd20000000000 */
[----:B------:R-:W-:Y:S01]  /*0e80*/  @!P0 IMAD.IADD R7, R7, 0x1, -R18 ;  /* 0x0000000107078824 */ /* 0x000fe200078e0a12 */
[----:B------:R-:W-:Y:S01]  /*0e90*/  ISETP.NE.AND P0, PT, R16, RZ, PT ;  /* 0x000000ff1000720c */ /* 0x000fe20003f05270 */
[----:B--2---:R-:W-:Y:S01]  /*0ea0*/  VIADD R22, R20, 0xffffffe ;  /* 0x0ffffffe14167836 */ /* 0x004fe20000000000 */
[----:B------:R-:W-:Y:S02]  /*0eb0*/  LOP3.LUT R18, RZ, R16, RZ, 0x33, !PT ;  /* 0x00000010ff127212 */ /* 0x000fe400078e33ff */
[----:B------:R-:W-:Y:S02]  /*0ec0*/  MOV R19, R7 ;  /* 0x0000000700137202 */ /* 0x000fe40000000f00 */
[----:B------:R1:W2:Y:S03]  /*0ed0*/  F2I.FTZ.U32.TRUNC.NTZ R7, R22 ;  /* 0x0000001600077305 */ /* 0x0002a6000021f000 */
[----:B------:R-:W-:-:S05]  /*0ee0*/  @!P1 IMAD.MOV R19, RZ, RZ, -R19 ;  /* 0x000000ffff139224 */ /* 0x000fca00078e0a13 */
[----:B------:R-:W-:Y:S02]  /*0ef0*/  SEL R19, R18, R19, !P0 ;  /* 0x0000001312137207 */ /* 0x000fe40004000000 */
[----:B-1----:R-:W-:-:S03]  /*0f00*/  VIMNMX R22, PT, PT, R10, R11, PT ;  /* 0x0000000b0a167248 */ /* 0x002fc60003fe0100 */
[----:B------:R-:W-:Y:S02]  /*0f10*/  IMAD R6, R19, 0x4, R6 ;  /* 0x0000000413067824 */ /* 0x000fe400078e0206 */
[----:B--2---:R-:W-:-:S03]  /*0f20*/  IMAD.MOV R20, RZ, RZ, -R7 ;  /* 0x000000ffff147224 */ /* 0x004fc600078e0a07 */
[----:B------:R1:W-:Y:S01]  /*0f30*/  STS [R6], R5 ;  /* 0x0000000506007388 */ /* 0x0003e20000000800 */
[----:B------:R-:W-:Y:S02]  /*0f40*/  IMAD R19, R20, R17, RZ ;  /* 0x0000001114137224 */ /* 0x000fe400078e02ff */
[----:B------:R-:W-:Y:S02]  /*0f50*/  IMAD.MOV R20, RZ, RZ, -R21 ;  /* 0x000000ffff147224 */ /* 0x000fe400078e0a15 */
[----:B-1----:R-:W-:-:S04]  /*0f60*/  IMAD.MOV.U32 R6, RZ, RZ, RZ ;  /* 0x000000ffff067224 */ /* 0x002fc800078e00ff */
[----:B0-----:R-:W-:-:S07]  /*0f70*/  IMAD.HI.U32 R19, R7, R19, R6 ;  /* 0x0000001307137227 */ /* 0x001fce00078e0006 */
.L_x_14:
[----:B------:R-:W-:Y:S02]  /*0f80*/  ISETP.GT.AND P1, PT, R10, R11, PT ;  /* 0x0000000b0a00720c */ /* 0x000fe40003f24270 */
[----:B------:R-:W-:-:S11]  /*0f90*/  MOV R21, R10 ;  /* 0x0000000a00157202 */ /* 0x000fd60000000f00 */
        /* <DEDUP_REMOVED lines=10> */
[----:B------:R-:W-:-:S05]  /*1040*/  @!P2 IMAD.MOV R6, RZ, RZ, -R6 ;  /* 0x000000ffff06a224 */ /* 0x000fca00078e0a06 */
[----:B------:R-:W-:-:S05]  /*1050*/  SEL R6, R18, R6, !P0 ;  /* 0x0000000612067207 */ /* 0x000fca0004000000 */
[----:B------:R-:W-:Y:S02]  /*1060*/  IMAD R23, R6, 0x4, R13 ;  /* 0x0000000406177824 */ /* 0x000fe400078e020d */
[----:B------:R-:W0:Y:S04]  /*1070*/  LDC.64 R6, c[0x0][0x388] ;  /* 0x0000e200ff067b82 */ /* 0x000e280000000a00 */
[----:B------:R-:W1:Y:S02]  /*1080*/  LDS R23, [R23+0x4] ;  /* 0x0000040017177984 */ /* 0x000e640000000800 */
[----:B-1----:R-:W-:-:S04]  /*1090*/  IMAD R25, R23, UR4, R4 ;  /* 0x0000000417197c24 */ /* 0x002fc8000f8e0204 */
[----:B0-----:R-:W-:-:S06]  /*10a0*/  IMAD.WIDE R6, R25, 0x4, R6 ;  /* 0x0000000419067825 */ /* 0x001fcc00078e0206 */
[----:B------:R-:W2:Y:S02]  /*10b0*/  LDG.E.CONSTANT R7, desc[UR6][R6.64] ;  /* 0x0000000606077981 */ /* 0x000ea4000c1e9900 */
[----:B--2---:R-:W-:-:S13]  /*10c0*/  FSETP.GT.AND P1, PT, R7, R8, PT ;  /* 0x000000080700720b */ /* 0x004fda0003f24000 */
[----:B------:R-:W-:Y:S05]  /*10d0*/  @P1 BRA `(.L_x_14) ;  /* 0xfffffffc00a81947 */ /* 0x000fea000383ffff */
[----:B------:R-:W-:-:S07]  /*10e0*/  MOV R22, R21 ;  /* 0x0000001500167202 */ /* 0x000fce0000000f00 */
.L_x_13:
[-C--:B------:R-:W-:Y:S02]  /*10f0*/  IABS R8, R16.reuse ;  /* 0x0000001000087213 */ /* 0x080fe40000000000 */
[----:B------:R-:W-:Y:S02]  /*1100*/  IABS R18, R16 ;  /* 0x0000001000127213 */ /* 0x000fe40000000000 */
[----:B------:R-:W0:Y:S01]  /*1110*/  I2F.RP R10, R8 ;  /* 0x00000008000a7306 */ /* 0x000e220000209400 */
[----:B------:R-:W-:Y:S02]  /*1120*/  IABS R19, R22 ;  /* 0x0000001600137213 */ /* 0x000fe40000000000 */
[----:B------:R-:W-:Y:S02]  /*1130*/  ISETP.GE.AND P1, PT, R22, RZ, PT ;  /* 0x000000ff1600720c */ /* 0x000fe40003f26270 */
[----:B------:R-:W-:-:S03]  /*1140*/  ISETP.NE.AND P2, PT, R16, RZ, PT ;  /* 0x000000ff1000720c */ /* 0x000fc60003f45270 */
[----:B0-----:R-:W0:Y:S02]  /*1150*/  MUFU.RCP R10, R10 ;  /* 0x0000000a000a7308 */ /* 0x001e240000001000 */
[----:B0-----:R-:W-:Y:S02]  /*1160*/  VIADD R6, R10, 0xffffffe ;  /* 0x0ffffffe0a067836 */ /* 0x001fe40000000000 */
[----:B------:R-:W-:-:S04]  /*1170*/  IMAD.MOV R10, RZ, RZ, -R18 ;  /* 0x000000ffff0a7224 */ /* 0x000fc800078e0a12 */
[----:B------:R0:W1:Y:S02]  /*1180*/  F2I.FTZ.U32.TRUNC.NTZ R7, R6 ;  /* 0x0000000600077305 */ /* 0x000064000021f000 */
[----:B0-----:R-:W-:Y:S02]  /*1190*/  IMAD.MOV.U32 R6, RZ, RZ, RZ ;  /* 0x000000ffff067224 */ /* 0x001fe400078e00ff */
[----:B-1----:R-:W-:-:S04]  /*11a0*/  IMAD.MOV R17, RZ, RZ, -R7 ;  /* 0x000000ffff117224 */ /* 0x002fc800078e0a07 */
[----:B------:R-:W-:-:S04]  /*11b0*/  IMAD R17, R17, R8, RZ ;  /* 0x0000000811117224 */ /* 0x000fc800078e02ff */
[----:B------:R-:W-:Y:S01]  /*11c0*/  IMAD.HI.U32 R18, R7, R17, R6 ;  /* 0x0000001107127227 */ /* 0x000fe200078e0006 */
[----:B------:R-:W-:-:S03]  /*11d0*/  MOV R7, R19 ;  /* 0x0000001300077202 */ /* 0x000fc60000000f00 */
[----:B------:R-:W-:Y:S02]  /*11e0*/  VIADD R17, R9, 0x1 ;  /* 0x0000000109117836 */ /* 0x000fe40000000000 */
[----:B------:R-:W-:-:S04]  /*11f0*/  IMAD.HI.U32 R6, R18, R7, RZ ;  /* 0x0000000712067227 */ /* 0x000fc800078e00ff */
[----:B------:R-:W-:Y:S01]  /*1200*/  IMAD R7, R6, R10, R7 ;  /* 0x0000000a06077224 */ /* 0x000fe200078e0207 */
[----:B------:R-:W-:Y:S01]  /*1210*/  IADD3 R10, PT, PT, R22, 0x1, RZ ;  /* 0x00000001160a7810 */ /* 0x000fe20007ffe0ff */
[----:B------:R-:W-:-:S03]  /*1220*/  IMAD.MOV.U32 R19, RZ, RZ, R3 ;  /* 0x000000ffff137224 */ /* 0x000fc600078e0003 */
[----:B------:R-:W-:-:S13]  /*1230*/  ISETP.GT.U32.AND P0, PT, R8, R7, PT ;  /* 0x000000070800720c */ /* 0x000fda0003f04070 */
[----:B------:R-:W-:-:S05]  /*1240*/  @!P0 IMAD.IADD R7, R7, 0x1, -R8 ;  /* 0x0000000107078824 */ /* 0x000fca00078e0a08 */
[----:B------:R-:W-:-:S13]  /*1250*/  ISETP.GT.U32.AND P0, PT, R8, R7, PT ;  /* 0x000000070800720c */ /* 0x000fda0003f04070 */
[----:B------:R-:W-:-:S04]  /*1260*/  @!P0 IMAD.IADD R7, R7, 0x1, -R8 ;  /* 0x0000000107078824 */ /* 0x000fc800078e0a08 */
[----:B------:R-:W-:Y:S01]  /*1270*/  @!P1 IMAD.MOV R7, RZ, RZ, -R7 ;  /* 0x000000ffff079224 */ /* 0x000fe200078e0a07 */
[----:B------:R-:W-:-:S05]  /*1280*/  @!P2 LOP3.LUT R7, RZ, R16, RZ, 0x33, !PT ;  /* 0x00000010ff07a212 */ /* 0x000fca00078e33ff */
[----:B------:R-:W-:-:S05]  /*1290*/  IMAD R6, R7, 0x4, R13 ;  /* 0x0000000407067824 */ /* 0x000fca00078e020d */
[----:B------:R0:W-:Y:S02]  /*12a0*/  STS [R6+0x4], R5 ;  /* 0x0000040506007388 */ /* 0x0001e40000000800 */
.L_x_10:
[----:B------:R-:W-:Y:S01]  /*12b0*/  ISETP.GE.AND P0, PT, R5, R2, PT ;  /* 0x000000020500720c */ /* 0x000fe20003f06270 */
[----:B------:R-:W-:-:S12]  /*12c0*/  IMAD.MOV.U32 R3, RZ, RZ, R19 ;  /* 0x000000ffff037224 */ /* 0x000fd800078e0013 */
[----:B------:R-:W-:Y:S05]  /*12d0*/  @!P0 BRA `(.L_x_15) ;  /* 0x0000000400a08947 */ /* 0x000fea0003800000 */
[----:B------:R-:W-:-:S13]  /*12e0*/  ISETP.GE.AND P0, PT, R3, R14, PT ;  /* 0x0000000e0300720c */ /* 0x000fda0003f06270 */
[----:B------:R-:W-:Y:S05]  /*12f0*/  @!P0 BRA `(.L_x_16) ;  /* 0x0000000000208947 */ /* 0x000fea0003800000 */
[----:B------:R-:W1:Y:S01]  /*1300*/  LDC.64 R8, c[0x0][0x3a8] ;  /* 0x0000ea00ff087b82 */ /* 0x000e620000000a00 */
[----:B------:R-:W-:-:S07]  /*1310*/  IMAD.MOV.U32 R19, RZ, RZ, 0x7fc00000 ;  /* 0x7fc00000ff137424 */ /* 0x000fce00078e00ff */
[----:B0-----:R-:W0:Y:S01]  /*1320*/  LDC.64 R6, c[0x0][0x3b0] ;  /* 0x0000ec00ff067b82 */ /* 0x001e220000000a00 */
[----:B-1----:R-:W-:-:S05]  /*1330*/  IMAD.WIDE.U32 R8, R15, 0x4, R8 ;  /* 0x000000040f087825 */ /* 0x002fca00078e0008 */
[----:B------:R1:W-:Y:S01]  /*1340*/  STG.E desc[UR6][R8.64], R19 ;  /* 0x0000001308007986 */ /* 0x0003e2000c101906 */
[----:B0-----:R-:W-:-:S05]  /*1350*/  IMAD.WIDE.U32 R6, R15, 0x4, R6 ;  /* 0x000000040f067825 */ /* 0x001fca00078e0006 */
[----:B------:R1:W-:Y:S01]  /*1360*/  STG.E desc[UR6][R6.64], R19 ;  /* 0x0000001306007986 */ /* 0x0003e2000c101906 */
[----:B------:R-:W-:Y:S05]  /*1370*/  BRA `(.L_x_15) ;  /* 0x0000000400787947 */ /* 0x000fea0003800000 */
.L_x_16:
[----:B------:R-:W-:Y:S01]  /*1380*/  ISETP.GT.AND P1, PT, R17, R12, PT ;  /* 0x0000000c1100720c */ /* 0x000fe20003f24270 */
[----:B------:R-:W-:Y:S01]  /*1390*/  IMAD.MOV.U32 R18, RZ, RZ, -0x1 ;  /* 0xffffffffff127424 */ /* 0x000fe200078e00ff */
[----:B------:R-:W-:Y:S02]  /*13a0*/  ISETP.GT.AND P0, PT, R10, R11, PT ;  /* 0x0000000b0a00720c */ /* 0x000fe40003f04270 */
[----:B------:R-:W-:-:S09]  /*13b0*/  MOV R14, 0xffffffff ;  /* 0xffffffff000e7802 */ /* 0x000fd20000000f00 */
[----:B------:R-:W-:Y:S05]  /*13c0*/  @!P1 BRA `(.L_x_17) ;  /* 0x0000000000709947 */ /* 0x000fea0003800000 */
[-C--:B------:R-:W-:Y:S02]  /*13d0*/  IABS R8, R16.reuse ;  /* 0x0000001000087213 */ /* 0x080fe40000000000 */
[----:B------:R-:W-:Y:S02]  /*13e0*/  IABS R18, R16 ;  /* 0x0000001000127213 */ /* 0x000fe40000000000 */
[----:B------:R-:W1:Y:S01]  /*13f0*/  I2F.RP R9, R8 ;  /* 0x0000000800097306 */ /* 0x000e620000209400 */
[----:B------:R-:W-:Y:S02]  /*1400*/  IABS R20, R12 ;  /* 0x0000000c00147213 */ /* 0x000fe40000000000 */
[----:B------:R-:W-:Y:S02]  /*1410*/  ISETP.GE.AND P2, PT, R12, RZ, PT ;  /* 0x000000ff0c00720c */ /* 0x000fe40003f46270 */
[----:B------:R-:W-:-:S03]  /*1420*/  ISETP.NE.AND P3, PT, R16, RZ, PT ;  /* 0x000000ff1000720c */ /* 0x000fc60003f65270 */
[----:B-1----:R-:W0:Y:S02]  /*1430*/  MUFU.RCP R9, R9 ;  /* 0x0000000900097308 */ /* 0x002e240000001000 */
[----:B0-----:R-:W-:Y:S02]  /*1440*/  VIADD R6, R9, 0xffffffe ;  /* 0x0ffffffe09067836 */ /* 0x001fe40000000000 */
[----:B------:R-:W-:-:S04]  /*1450*/  IMAD.MOV R9, RZ, RZ, -R18 ;  /* 0x000000ffff097224 */ /* 0x000fc800078e0a12 */
[----:B------:R0:W1:Y:S02]  /*1460*/  F2I.FTZ.U32.TRUNC.NTZ R7, R6 ;  /* 0x0000000600077305 */ /* 0x000064000021f000 */
[----:B0-----:R-:W-:Y:S02]  /*1470*/  HFMA2 R6, -RZ, RZ, 0, 0 ;  /* 0x00000000ff067431 */ /* 0x001fe400000001ff */
[----:B-1----:R-:W-:-:S04]  /*1480*/  IMAD.MOV R19, RZ, RZ, -R7 ;  /* 0x000000ffff137224 */ /* 0x002fc800078e0a07 */
[----:B------:R-:W-:-:S04]  /*1490*/  IMAD R19, R19, R8, RZ ;  /* 0x0000000813137224 */ /* 0x000fc800078e02ff */
[----:B------:R-:W-:-:S04]  /*14a0*/  IMAD.HI.U32 R18, R7, R19, R6 ;  /* 0x0000001307127227 */ /* 0x000fc800078e0006 */
[----:B------:R-:W-:-:S04]  /*14b0*/  IMAD.MOV.U32 R7, RZ, RZ, R20 ;  /* 0x000000ffff077224 */ /* 0x000fc800078e0014 */
[----:B------:R-:W-:-:S04]  /*14c0*/  IMAD.HI.U32 R6, R18, R7, RZ ;  /* 0x0000000712067227 */ /* 0x000fc800078e00ff */
[----:B------:R-:W-:Y:S01]  /*14d0*/  IMAD R7, R6, R9, R7 ;  /* 0x0000000906077224 */ /* 0x000fe200078e0207 */
[----:B------:R-:W-:Y:S01]  /*14e0*/  MOV R6, 0x400 ;  /* 0x0000040000067802 */ /* 0x000fe20000000f00 */
[----:B------:R-:W0:Y:S03]  /*14f0*/  S2R R9, SR_CgaCtaId ;  /* 0x0000000000097919 */ /* 0x000e260000008800 */
[----:B------:R-:W-:-:S13]  /*1500*/  ISETP.GT.U32.AND P1, PT, R8, R7, PT ;  /* 0x000000070800720c */ /* 0x000fda0003f24070 */
[----:B------:R-:W-:-:S05]  /*1510*/  @!P1 IMAD.IADD R7, R7, 0x1, -R8 ;  /* 0x0000000107079824 */ /* 0x000fca00078e0a08 */
[----:B------:R-:W-:Y:S02]  /*1520*/  ISETP.GT.U32.AND P1, PT, R8, R7, PT ;  /* 0x000000070800720c */ /* 0x000fe40003f24070 */
[----:B0-----:R-:W-:-:S11]  /*1530*/  LEA R6, R9, R6, 0x18 ;  /* 0x0000000609067211 */ /* 0x001fd600078ec0ff */
[----:B------:R-:W-:-:S04]  /*1540*/  @!P1 IMAD.IADD R7, R7, 0x1, -R8 ;  /* 0x0000000107079824 */ /* 0x000fc800078e0a08 */
[----:B------:R-:W-:Y:S01]  /*1550*/  @!P2 IMAD.MOV R7, RZ, RZ, -R7 ;  /* 0x000000ffff07a224 */ /* 0x000fe200078e0a07 */
[----:B------:R-:W-:-:S04]  /*1560*/  @!P3 LOP3.LUT R7, RZ, R16, RZ, 0x33, !PT ;  /* 0x00000010ff07b212 */ /* 0x000fc800078e33ff */
[----:B------:R-:W-:-:S05]  /*1570*/  LEA R7, R7, R6, 0x2 ;  /* 0x0000000607077211 */ /* 0x000fca00078e10ff */
[----:B------:R1:W2:Y:S02]  /*1580*/  LDS R18, [R7] ;  /* 0x0000000007127984 */ /* 0x0002a40000000800 */
.L_x_17:
[----:B------:R-:W-:Y:S05]  /*1590*/  @!P0 BRA `(.L_x_18) ;  /* 0x0000000000648947 */ /* 0x000fea0003800000 */
[-C--:B------:R-:W-:Y:S02]  /*15a0*/  IABS R8, R16.reuse ;  /* 0x0000001000087213 */ /* 0x080fe40000000000 */
[----:B------:R-:W-:Y:S02]  /*15b0*/  IABS R14, R16 ;  /* 0x00000010000e7213 */ /* 0x000fe40000000000 */
[----:B------:R-:W3:Y:S01]  /*15c0*/  I2F.RP R9, R8 ;  /* 0x0000000800097306 */ /* 0x000ee20000209400 */
[----:B------:R-:W-:Y:S02]  /*15d0*/  IABS R20, R11 ;  /* 0x0000000b00147213 */ /* 0x000fe40000000000 */
[----:B------:R-:W-:Y:S02]  /*15e0*/  ISETP.GE.AND P1, PT, R11, RZ, PT ;  /* 0x000000ff0b00720c */ /* 0x000fe40003f26270 */
[----:B------:R-:W-:-:S03]  /*15f0*/  ISETP.NE.AND P2, PT, R16, RZ, PT ;  /* 0x000000ff1000720c */ /* 0x000fc60003f45270 */
[----:B---3--:R-:W0:Y:S02]  /*1600*/  MUFU.RCP R9, R9 ;  /* 0x0000000900097308 */ /* 0x008e240000001000 */
[----:B0-----:R-:W-:Y:S02]  /*1610*/  VIADD R6, R9, 0xffffffe ;  /* 0x0ffffffe09067836 */ /* 0x001fe40000000000 */
[----:B------:R-:W-:-:S04]  /*1620*/  IMAD.MOV R9, RZ, RZ, -R14 ;  /* 0x000000ffff097224 */ /* 0x000fc800078e0a0e */
[----:B-1----:R0:W1:Y:S02]  /*1630*/  F2I.FTZ.U32.TRUNC.NTZ R7, R6 ;  /* 0x0000000600077305 */ /* 0x002064000021f000 */
[----:B0-----:R-:W-:Y:S02]  /*1640*/  IMAD.MOV.U32 R6, RZ, RZ, RZ ;  /* 0x000000ffff067224 */ /* 0x001fe400078e00ff */
[----:B-1----:R-:W-:-:S04]  /*1650*/  IMAD.MOV R19, RZ, RZ, -R7 ;  /* 0x000000ffff137224 */ /* 0x002fc800078e0a07 */
[----:B------:R-:W-:-:S04]  /*1660*/  IMAD R19, R19, R8, RZ ;  /* 0x0000000813137224 */ /* 0x000fc800078e02ff */
[----:B------:R-:W-:Y:S01]  /*1670*/  IMAD.HI.U32 R14, R7, R19, R6 ;  /* 0x00000013070e7227 */ /* 0x000fe200078e0006 */
[----:B------:R-:W-:-:S05]  /*1680*/  MOV R7, R20 ;  /* 0x0000001400077202 */ /* 0x000fca0000000f00 */
[----:B------:R-:W-:-:S04]  /*1690*/  IMAD.HI.U32 R6, R14, R7, RZ ;  /* 0x000000070e067227 */ /* 0x000fc800078e00ff */
[----:B------:R-:W-:-:S05]  /*16a0*/  IMAD R7, R6, R9, R7 ;  /* 0x0000000906077224 */ /* 0x000fca00078e0207 */
[----:B------:R-:W-:-:S13]  /*16b0*/  ISETP.GT.U32.AND P0, PT, R8, R7, PT ;  /* 0x000000070800720c */ /* 0x000fda0003f04070 */
[----:B------:R-:W-:-:S05]  /*16c0*/  @!P0 IMAD.IADD R7, R7, 0x1, -R8 ;  /* 0x0000000107078824 */ /* 0x000fca00078e0a08 */
[----:B------:R-:W-:-:S13]  /*16d0*/  ISETP.GT.U32.AND P0, PT, R8, R7, PT ;  /* 0x000000070800720c */ /* 0x000fda0003f04070 */
[----:B------:R-:W-:-:S04]  /*16e0*/  @!P0 IMAD.IADD R7, R7, 0x1, -R8 ;  /* 0x0000000107078824 */ /* 0x000fc800078e0a08 */
[----:B------:R-:W-:Y:S01]  /*16f0*/  @!P1 IMAD.MOV R7, RZ, RZ, -R7 ;  /* 0x000000ffff079224 */ /* 0x000fe200078e0a07 */
[----:B------:R-:W-:-:S05]  /*1700*/  @!P2 LOP3.LUT R7, RZ, R16, RZ, 0x33, !PT ;  /* 0x00000010ff07a212 */ /* 0x000fca00078e33ff */
[----:B------:R-:W-:-:S05]  /*1710*/  IMAD R7, R7, 0x4, R13 ;  /* 0x0000000407077824 */ /* 0x000fca00078e020d */
[----:B------:R3:W4:Y:S02]  /*1720*/  LDS R14, [R7+0x4] ;  /* 0x00000400070e7984 */ /* 0x0007240000000800 */
.L_x_18:
[----:B0-2-4-:R-:W-:-:S04]  /*1730*/  LOP3.LUT R6, R18, R14, RZ, 0xfc, !PT ;  /* 0x0000000e12067212 */ /* 0x015fc800078efcff */
[----:B------:R-:W-:-:S13]  /*1740*/  ISETP.GT.AND P0, PT, R6, -0x1, PT ;  /* 0xffffffff0600780c */ /* 0x000fda0003f04270 */
[----:B------:R-:W-:Y:S05]  /*1750*/  @P0 BRA `(.L_x_19) ;  /* 0x0000000000200947 */ /* 0x000fea0003800000 */
[----:B------:R-:W0:Y:S01]  /*1760*/  LDC.64 R8, c[0x0][0x3a8] ;  /* 0x0000ea00ff087b82 */ /* 0x000e220000000a00 */
[----:B------:R-:W-:-:S07]  /*1770*/  MOV R19, 0x7fc00000 ;  /* 0x7fc0000000137802 */ /* 0x000fce0000000f00 */
[----:B-1-3--:R-:W1:Y:S01]  /*1780*/  LDC.64 R6, c[0x0][0x3b0] ;  /* 0x0000ec00ff067b82 */ /* 0x00ae620000000a00 */
[----:B0-----:R-:W-:-:S05]  /*1790*/  IMAD.WIDE.U32 R8, R15, 0x4, R8 ;  /* 0x000000040f087825 */ /* 0x001fca00078e0008 */
[----:B------:R2:W-:Y:S01]  /*17a0*/  STG.E desc[UR6][R8.64], R19 ;  /* 0x0000001308007986 */ /* 0x0005e2000c101906 */
[----:B-1----:R-:W-:-:S05]  /*17b0*/  IMAD.WIDE.U32 R6, R15, 0x4, R6 ;  /* 0x000000040f067825 */ /* 0x002fca00078e0006 */
[----:B------:R2:W-:Y:S01]  /*17c0*/  STG.E desc[UR6][R6.64], R19 ;  /* 0x0000001306007986 */ /* 0x0005e2000c101906 */
[----:B------:R-:W-:Y:S05]  /*17d0*/  BRA `(.L_x_15) ;  /* 0x0000000000607947 */ /* 0x000fea0003800000 */
.L_x_19:
[----:B------:R-:W0:Y:S01]  /*17e0*/  LDC.64 R8, c[0x0][0x3a8] ;  /* 0x0000ea00ff087b82 */ /* 0x000e220000000a00 */
[C---:B------:R-:W-:Y:S02]  /*17f0*/  IMAD.IADD R18, R5.reuse, 0x1, -R18 ;  /* 0x0000000105127824 */ /* 0x040fe400078e0a12 */
[----:B------:R-:W-:Y:S02]  /*1800*/  IMAD.IADD R14, R5, 0x1, -R14 ;  /* 0x00000001050e7824 */ /* 0x000fe400078e0a0e */
[----:B------:R-:W-:Y:S01]  /*1810*/  IMAD.MOV.U32 R19, RZ, RZ, 0x42c80000 ;  /* 0x42c80000ff137424 */ /* 0x000fe200078e00ff */
[----:B------:R-:W-:Y:S02]  /*1820*/  ISETP.NE.AND P0, PT, R18, RZ, PT ;  /* 0x000000ff1200720c */ /* 0x000fe40003f05270 */
[----:B-1-3--:R-:W1:Y:S01]  /*1830*/  LDC.64 R6, c[0x0][0x3b0] ;  /* 0x0000ec00ff067b82 */ /* 0x00ae620000000a00 */
[----:B------:R-:W-:-:S10]  /*1840*/  ISETP.NE.AND P1, PT, R14, RZ, PT ;  /* 0x000000ff0e00720c */ /* 0x000fd40003f25270 */
[----:B------:R-:W-:Y:S05]  /*1850*/  @!P0 BRA `(.L_x_20) ;  /* 0x0000000000148947 */ /* 0x000fea0003800000 */
[----:B------:R-:W2:Y:S02]  /*1860*/  LDC R19, c[0x0][0x398] ;  /* 0x0000e600ff137b82 */ /* 0x000ea40000000800 */
[----:B--2---:R-:W-:Y:S01]  /*1870*/  ISETP.GE.AND P0, PT, R18, R19, PT ;  /* 0x000000131200720c */ /* 0x004fe20003f06270 */
[----:B------:R-:W-:-:S12]  /*1880*/  IMAD.MOV.U32 R19, RZ, RZ, RZ ;  /* 0x000000ffff137224 */ /* 0x000fd800078e00ff */
[----:B------:R-:W-:-:S05]  /*1890*/  @!P0 I2FP.F32.S32 R21, R18 ;  /* 0x0000001200158245 */ /* 0x000fca0000201400 */
[----:B------:R-:W-:-:S07]  /*18a0*/  @!P0 FFMA R19, -R21, R0, 100 ;  /* 0x42c8000015138423 */ /* 0x000fce0000000100 */
.L_x_20:
[----:B0-----:R-:W-:-:S04]  /*18b0*/  IMAD.WIDE.U32 R8, R15, 0x4, R8 ;  /* 0x000000040f087825 */ /* 0x001fc800078e0008 */
[----:B-1----:R-:W-:-:S04]  /*18c0*/  IMAD.WIDE.U32 R6, R15, 0x4, R6 ;  /* 0x000000040f067825 */ /* 0x002fc800078e0006 */
[----:B------:R-:W-:Y:S01]  /*18d0*/  HFMA2 R15, -RZ, RZ, 3.390625, 0 ;  /* 0x42c80000ff0f7431 */ /* 0x000fe200000001ff */
[----:B------:R-:W-:Y:S06]  /*18e0*/  @!P1 BRA `(.L_x_21) ;  /* 0x0000000000149947 */ /* 0x000fec0003800000 */
[----:B------:R-:W0:Y:S02]  /*18f0*/  LDC R15, c[0x0][0x398] ;  /* 0x0000e600ff0f7b82 */ /* 0x000e240000000800 */
[----:B0-----:R-:W-:Y:S01]  /*1900*/  ISETP.GE.AND P0, PT, R14, R15, PT ;  /* 0x0000000f0e00720c */ /* 0x001fe20003f06270 */
[----:B------:R-:W-:-:S12]  /*1910*/  IMAD.MOV.U32 R15, RZ, RZ, RZ ;  /* 0x000000ffff0f7224 */ /* 0x000fd800078e00ff */
[----:B------:R-:W-:-:S05]  /*1920*/  @!P0 I2FP.F32.S32 R21, R14 ;  /* 0x0000000e00158245 */ /* 0x000fca0000201400 */
[----:B------:R-:W-:-:S07]  /*1930*/  @!P0 FFMA R15, -R21, R0, 100 ;  /* 0x42c80000150f8423 */ /* 0x000fce0000000100 */
.L_x_21:
[----:B------:R3:W-:Y:S04]  /*1940*/  STG.E desc[UR6][R8.64], R19 ;  /* 0x0000001308007986 */ /* 0x0007e8000c101906 */
[----:B------:R3:W-:Y:S02]  /*1950*/  STG.E desc[UR6][R6.64], R15 ;  /* 0x0000000f06007986 */ /* 0x0007e4000c101906 */
.L_x_15:
[----:B------:R-:W4:Y:S01]  /*1960*/  LDCU UR4, c[0x0][0x3a0] ;  /* 0x00007400ff0477ac */ /* 0x000f220008000800 */
[----:B0-----:R-:W-:-:S05]  /*1970*/  VIADD R5, R5, 0x1 ;  /* 0x0000000105057836 */ /* 0x001fca0000000000 */
[----:B----4-:R-:W-:-:S13]  /*1980*/  ISETP.NE.AND P0, PT, R5, UR4, PT ;  /* 0x0000000405007c0c */ /* 0x010fda000bf05270 */
[----:B------:R-:W-:Y:S05]  /*1990*/  @P0 BRA `(.L_x_22) ;  /* 0xffffffe800d80947 */ /* 0x000fea000383ffff */
[----:B------:R-:W-:Y:S05]  /*19a0*/  EXIT ;  /* 0x000000000000794d */ /* 0x000fea0003800000 */
        .weak           $__internal_0_$__cuda_sm3x_div_rn_noftz_f32_slowpath
        .type           $__internal_0_$__cuda_sm3x_div_rn_noftz_f32_slowpath,@function
        .size           $__internal_0_$__cuda_sm3x_div_rn_noftz_f32_slowpath,(.L_x_64 - $__internal_0_$__cuda_sm3x_div_rn_noftz_f32_slowpath)
$__internal_0_$__cuda_sm3x_div_rn_noftz_f32_slowpath:
[--C-:B------:R-:W-:Y:S01]  /*19b0*/  SHF.R.U32.HI R0, RZ, 0x17, R3.reuse ;  /* 0x00000017ff007819 */ /* 0x100fe20000011603 */
[----:B------:R-:W-:-:S03]  /*19c0*/  IMAD.MOV.U32 R8, RZ, RZ, R3 ;  /* 0x000000ffff087224 */ /* 0x000fc600078e0003 */
[----:B------:R-:W-:-:S05]  /*19d0*/  LOP3.LUT R5, R0, 0xff, RZ, 0xc0, !PT ;  /* 0x000000ff00057812 */ /* 0x000fca00078ec0ff */
[----:B------:R-:W-:-:S05]  /*19e0*/  VIADD R7, R5, 0xffffffff ;  /* 0xffffffff05077836 */ /* 0x000fca0000000000 */
[----:B------:R-:W-:-:S13]  /*19f0*/  ISETP.GT.U32.AND P0, PT, R7, 0xfd, PT ;  /* 0x000000fd0700780c */ /* 0x000fda0003f04070 */
[----:B------:R-:W-:Y:S01]  /*1a00*/  @!P0 MOV R10, RZ ;  /* 0x000000ff000a8202 */ /* 0x000fe20000000f00 */
[----:B------:R-:W-:Y:S06]  /*1a10*/  @!P0 BRA `(.L_x_23) ;  /* 0x0000000000408947 */ /* 0x000fec0003800000 */
[----:B------:R-:W-:Y:S01]  /*1a20*/  FSETP.GTU.FTZ.AND P0, PT, |R3|, +INF , PT ;  /* 0x7f8000000300780b */ /* 0x000fe20003f1c200 */
[----:B------:R-:W-:-:S12]  /*1a30*/  IMAD.MOV.U32 R0, RZ, RZ, R3 ;  /* 0x000000ffff007224 */ /* 0x000fd800078e0003 */
[----:B------:R-:W-:Y:S05]  /*1a40*/  @P0 BRA `(.L_x_24) ;  /* 0x0000000400280947 */ /* 0x000fea0003800000 */
[----:B------:R-:W-:-:S05]  /*1a50*/  IMAD.MOV.U32 R3, RZ, RZ, 0x42c80000 ;  /* 0x42c80000ff037424 */ /* 0x000fca00078e00ff */
[----:B------:R-:W-:-:S13]  /*1a60*/  LOP3.LUT P0, RZ, R8, 0x7fffffff, R3, 0xc8, !PT ;  /* 0x7fffffff08ff7812 */ /* 0x000fda000780c803 */
[----:B------:R-:W-:Y:S05]  /*1a70*/  @!P0 BRA `(.L_x_25) ;  /* 0x0000000400148947 */ /* 0x000fea0003800000 */
[----:B------:R-:W-:Y:S02]  /*1a80*/  FSETP.NEU.FTZ.AND P0, PT, |R0|, +INF , PT ;  /* 0x7f8000000000780b */ /* 0x000fe40003f1d200 */
[----:B------:R-:W-:-:S04]  /*1a90*/  LOP3.LUT P1, RZ, R3, 0x7fffffff, RZ, 0xc0, !PT ;  /* 0x7fffffff03ff7812 */ /* 0x000fc8000782c0ff */
[----:B------:R-:W-:-:S13]  /*1aa0*/  PLOP3.LUT P0, PT, P0, P1, PT, 0x2f, 0xf2 ;  /* 0x0000000000f2781c */ /* 0x000fda0000702577 */
[----:B------:R-:W-:Y:S05]  /*1ab0*/  @P0 BRA `(.L_x_26) ;  /* 0x0000000000fc0947 */ /* 0x000fea0003800000 */
[----:B------:R-:W-:-:S13]  /*1ac0*/  LOP3.LUT P0, RZ, R8, 0x7fffffff, RZ, 0xc0, !PT ;  /* 0x7fffffff08ff7812 */ /* 0x000fda000780c0ff */
[----:B------:R-:W-:Y:S05]  /*1ad0*/  @!P0 BRA `(.L_x_27) ;  /* 0x0000000000e88947 */ /* 0x000fea0003800000 */
[----:B------:R-:W-:Y:S01]  /*1ae0*/  ISETP.GE.AND P0, PT, R7, RZ, PT ;  /* 0x000000ff0700720c */ /* 0x000fe20003f06270 */
[----:B------:R-:W-:-:S12]  /*1af0*/  IMAD.MOV.U32 R10, RZ, RZ, RZ ;  /* 0x000000ffff0a7224 */ /* 0x000fd800078e00ff */
[----:B------:R-:W-:Y:S01]  /*1b00*/  @!P0 FFMA R8, R0, 1.84467440737095516160e+19, RZ ;  /* 0x5f80000000088823 */ /* 0x000fe200000000ff */
[----:B------:R-:W-:-:S07]  /*1b10*/  @!P0 VIADD R10, R10, 0x40 ;  /* 0x000000400a0a8836 */ /* 0x000fce0000000000 */
.L_x_23:
[----:B------:R-:W-:Y:S01]  /*1b20*/  LEA R3, R5, 0xc0800000, 0x17 ;  /* 0xc080000005037811 */ /* 0x000fe200078eb8ff */
[----:B------:R-:W-:Y:S01]  /*1b30*/  UMOV UR4, 0x42c80000 ;  /* 0x42c8000000047882 */ /* 0x000fe20000000000 */
[----:B------:R-:W-:Y:S01]  /*1b40*/  IADD3 R10, PT, PT, R10, 0x85, -R5 ;  /* 0x000000850a0a7810 */ /* 0x000fe20007ffe805 */
[----:B------:R-:W-:Y:S01]  /*1b50*/  UIADD3 UR4, UPT, UPT, UR4, -0x3000000, URZ ;  /* 0xfd00000004047890 */ /* 0x000fe2000fffe0ff */
[----:B------:R-:W-:-:S04]  /*1b60*/  IADD3 R3, PT, PT, -R3, R8, RZ ;  /* 0x0000000803037210 */ /* 0x000fc80007ffe1ff */
[----:B------:R-:W0:Y:S01]  /*1b70*/  MUFU.RCP R0, R3 ;  /* 0x0000000300007308 */ /* 0x000e220000001000 */
[----:B------:R-:W-:-:S04]  /*1b80*/  FADD.FTZ R7, -R3, -RZ ;  /* 0x800000ff03077221 */ /* 0x000fc80000010100 */
[----:B0-----:R-:W-:-:S04]  /*1b90*/  FFMA R9, R0, R7, 1 ;  /* 0x3f80000000097423 */ /* 0x001fc80000000007 */
[----:B------:R-:W-:-:S04]  /*1ba0*/  FFMA R0, R0, R9, R0 ;  /* 0x0000000900007223 */ /* 0x000fc80000000000 */
[----:B------:R-:W-:-:S04]  /*1bb0*/  FFMA R8, R0, UR4, RZ ;  /* 0x0000000400087c23 */ /* 0x000fc800080000ff */
[----:B------:R-:W-:-:S04]  /*1bc0*/  FFMA R9, R7, R8, UR4 ;  /* 0x0000000407097e23 */ /* 0x000fc80008000008 */
[----:B------:R-:W-:-:S04]  /*1bd0*/  FFMA R9, R0, R9, R8 ;  /* 0x0000000900097223 */ /* 0x000fc80000000008 */
[----:B------:R-:W-:-:S04]  /*1be0*/  FFMA R8, R7, R9, UR4 ;  /* 0x0000000407087e23 */ /* 0x000fc80008000009 */
[----:B------:R-:W-:-:S05]  /*1bf0*/  FFMA R7, R0, R8, R9 ;  /* 0x0000000800077223 */ /* 0x000fca0000000009 */
[----:B------:R-:W-:-:S04]  /*1c00*/  SHF.R.U32.HI R3, RZ, 0x17, R7 ;  /* 0x00000017ff037819 */ /* 0x000fc80000011607 */
[----:B------:R-:W-:-:S05]  /*1c10*/  LOP3.LUT R3, R3, 0xff, RZ, 0xc0, !PT ;  /* 0x000000ff03037812 */ /* 0x000fca00078ec0ff */
[----:B------:R-:W-:-:S04]  /*1c20*/  IMAD.IADD R11, R3, 0x1, R10 ;  /* 0x00000001030b7824 */ /* 0x000fc800078e020a */
[----:B------:R-:W-:-:S05]  /*1c30*/  VIADD R3, R11, 0xffffffff ;  /* 0xffffffff0b037836 */ /* 0x000fca0000000000 */
[----:B------:R-:W-:-:S13]  /*1c40*/  ISETP.GE.U32.AND P0, PT, R3, 0xfe, PT ;  /* 0x000000fe0300780c */ /* 0x000fda0003f06070 */
[----:B------:R-:W-:Y:S05]  /*1c50*/  @!P0 BRA `(.L_x_28) ;  /* 0x0000000000808947 */ /* 0x000fea0003800000 */
[----:B------:R-:W-:-:S13]  /*1c60*/  ISETP.GT.AND P0, PT, R11, 0xfe, PT ;  /* 0x000000fe0b00780c */ /* 0x000fda0003f04270 */
[----:B------:R-:W-:Y:S05]  /*1c70*/  @P0 BRA `(.L_x_29) ;  /* 0x00000000006c0947 */ /* 0x000fea0003800000 */
[----:B------:R-:W-:-:S13]  /*1c80*/  ISETP.GE.AND P0, PT, R11, 0x1, PT ;  /* 0x000000010b00780c */ /* 0x000fda0003f06270 */
[----:B------:R-:W-:Y:S05]  /*1c90*/  @P0 BRA `(.L_x_30) ;  /* 0x0000000000980947 */ /* 0x000fea0003800000 */
[----:B------:R-:W-:Y:S02]  /*1ca0*/  ISETP.GE.AND P0, PT, R11, -0x18, PT ;  /* 0xffffffe80b00780c */ /* 0x000fe40003f06270 */
[----:B------:R-:W-:-:S11]  /*1cb0*/  LOP3.LUT R7, R7, 0x80000000, RZ, 0xc0, !PT ;  /* 0x8000000007077812 */ /* 0x000fd600078ec0ff */
[----:B------:R-:W-:Y:S05]  /*1cc0*/  @!P0 BRA `(.L_x_30) ;  /* 0x00000000008c8947 */ /* 0x000fea0003800000 */
[CCC-:B------:R-:W-:Y:S01]  /*1cd0*/  FFMA.RZ R3, R0.reuse, R8.reuse, R9.reuse ;  /* 0x0000000800037223 */ /* 0x1c0fe2000000c009 */
[C---:B------:R-:W-:Y:S02]  /*1ce0*/  ISETP.NE.AND P2, PT, R11.reuse, RZ, PT ;  /* 0x000000ff0b00720c */ /* 0x040fe40003f45270 */
[----:B------:R-:W-:Y:S02]  /*1cf0*/  ISETP.NE.AND P1, PT, R11, RZ, PT ;  /* 0x000000ff0b00720c */ /* 0x000fe40003f25270 */
[----:B------:R-:W-:Y:S01]  /*1d00*/  LOP3.LUT R5, R3, 0x7fffff, RZ, 0xc0, !PT ;  /* 0x007fffff03057812 */ /* 0x000fe200078ec0ff */
[CCC-:B------:R-:W-:Y:S01]  /*1d10*/  FFMA.RP R3, R0.reuse, R8.reuse, R9.reuse ;  /* 0x0000000800037223 */ /* 0x1c0fe20000008009 */
[----:B------:R-:W-:Y:S01]  /*1d20*/  FFMA.RM R0, R0, R8, R9 ;  /* 0x0000000800007223 */ /* 0x000fe20000004009 */
[----:B------:R-:W-:Y:S01]  /*1d30*/  VIADD R8, R11, 0x20 ;  /* 0x000000200b087836 */ /* 0x000fe20000000000 */
[----:B------:R-:W-:Y:S01]  /*1d40*/  LOP3.LUT R5, R5, 0x800000, RZ, 0xfc, !PT ;  /* 0x0080000005057812 */ /* 0x000fe200078efcff */
[----:B------:R-:W-:-:S02]  /*1d50*/  IMAD.MOV R9, RZ, RZ, -R11 ;  /* 0x000000ffff097224 */ /* 0x000fc400078e0a0b */
[----:B------:R-:W-:Y:S02]  /*1d60*/  FSETP.NEU.FTZ.AND P0, PT, R3, R0, PT ;  /* 0x000000000300720b */ /* 0x000fe40003f1d000 */
[----:B------:R-:W-:Y:S02]  /*1d70*/  SHF.L.U32 R8, R5, R8, RZ ;  /* 0x0000000805087219 */ /* 0x000fe400000006ff */
[----:B------:R-:W-:Y:S02]  /*1d80*/  SEL R0, R9, RZ, P2 ;  /* 0x000000ff09007207 */ /* 0x000fe40001000000 */
[----:B------:R-:W-:Y:S02]  /*1d90*/  ISETP.NE.AND P1, PT, R8, RZ, P1 ;  /* 0x000000ff0800720c */ /* 0x000fe40000f25270 */
[----:B------:R-:W-:Y:S02]  /*1da0*/  SHF.R.U32.HI R0, RZ, R0, R5 ;  /* 0x00000000ff007219 */ /* 0x000fe40000011605 */
[----:B------:R-:W-:-:S02]  /*1db0*/  PLOP3.LUT P0, PT, P0, P1, PT, 0xf8, 0x8f ;  /* 0x00000000008f781c */ /* 0x000fc40000703f70 */
[----:B------:R-:W-:Y:S02]  /*1dc0*/  SHF.R.U32.HI R8, RZ, 0x1, R0 ;  /* 0x00000001ff087819 */ /* 0x000fe40000011600 */
[----:B------:R-:W-:-:S04]  /*1dd0*/  SEL R3, RZ, 0x1, !P0 ;  /* 0x00000001ff037807 */ /* 0x000fc80004000000 */
[----:B------:R-:W-:-:S04]  /*1de0*/  LOP3.LUT R3, R3, 0x1, R8, 0xf8, !PT ;  /* 0x0000000103037812 */ /* 0x000fc800078ef808 */
[----:B------:R-:W-:-:S04]  /*1df0*/  LOP3.LUT R3, R3, R0, RZ, 0xc0, !PT ;  /* 0x0000000003037212 */ /* 0x000fc800078ec0ff */
[----:B------:R-:W-:-:S04]  /*1e00*/  IADD3 R8, PT, PT, R8, R3, RZ ;  /* 0x0000000308087210 */ /* 0x000fc80007ffe0ff */
[----:B------:R-:W-:Y:S01]  /*1e10*/  LOP3.LUT R7, R8, R7, RZ, 0xfc, !PT ;  /* 0x0000000708077212 */ /* 0x000fe200078efcff */
[----:B------:R-:W-:Y:S06]  /*1e20*/  BRA `(.L_x_30) ;  /* 0x0000000000347947 */ /* 0x000fec0003800000 */
.L_x_29:
[----:B------:R-:W-:-:S04]  /*1e30*/  LOP3.LUT R7, R7, 0x80000000, RZ, 0xc0, !PT ;  /* 0x8000000007077812 */ /* 0x000fc800078ec0ff */
[----:B------:R-:W-:Y:S01]  /*1e40*/  LOP3.LUT R7, R7, 0x7f800000, RZ, 0xfc, !PT ;  /* 0x7f80000007077812 */ /* 0x000fe200078efcff */
[----:B------:R-:W-:Y:S06]  /*1e50*/  BRA `(.L_x_30) ;  /* 0x0000000000287947 */ /* 0x000fec0003800000 */
.L_x_28:
[----:B------:R-:W-:Y:S01]  /*1e60*/  IMAD R7, R10, 0x800000, R7 ;  /* 0x008000000a077824 */ /* 0x000fe200078e0207 */
[----:B------:R-:W-:Y:S06]  /*1e70*/  BRA `(.L_x_30) ;  /* 0x0000000000207947 */ /* 0x000fec0003800000 */
.L_x_27:
[----:B------:R-:W-:-:S04]  /*1e80*/  LOP3.LUT R3, R8, 0x80000000, R3, 0x48, !PT ;  /* 0x8000000008037812 */ /* 0x000fc800078e4803 */
[----:B------:R-:W-:Y:S01]  /*1e90*/  LOP3.LUT R7, R3, 0x7f800000, RZ, 0xfc, !PT ;  /* 0x7f80000003077812 */ /* 0x000fe200078efcff */
[----:B------:R-:W-:Y:S06]  /*1ea0*/  BRA `(.L_x_30) ;  /* 0x0000000000147947 */ /* 0x000fec0003800000 */
.L_x_26:
[----:B------:R-:W-:Y:S01]  /*1eb0*/  LOP3.LUT R7, R8, 0x80000000, R3, 0x48, !PT ;  /* 0x8000000008077812 */ /* 0x000fe200078e4803 */
[----:B------:R-:W-:Y:S06]  /*1ec0*/  BRA `(.L_x_30) ;  /* 0x00000000000c7947 */ /* 0x000fec0003800000 */
.L_x_25:
[----:B------:R-:W0:Y:S01]  /*1ed0*/  MUFU.RSQ R7, -QNAN ;  /* 0xffc0000000077908 */ /* 0x000e220000001400 */
[----:B------:R-:W-:Y:S05]  /*1ee0*/  BRA `(.L_x_30) ;  /* 0x0000000000047947 */ /* 0x000fea0003800000 */
.L_x_24:
[----:B------:R-:W-:-:S07]  /*1ef0*/  FADD.FTZ R7, R0, 100 ;  /* 0x42c8000000077421 */ /* 0x000fce0000010000 */
.L_x_30:
[----:B0-----:R-:W-:Y:S02]  /*1f00*/  IMAD.MOV.U32 R0, RZ, RZ, R7 ;  /* 0x000000ffff007224 */ /* 0x001fe400078e0007 */
[----:B------:R-:W-:-:S04]  /*1f10*/  IMAD.MOV.U32 R7, RZ, RZ, 0x0 ;  /* 0x00000000ff077424 */ /* 0x000fc800078e00ff */
[----:B------:R-:W-:Y:S05]  /*1f20*/  RET.REL.NODEC R6 `(aroon_many_series_one_param_f32) ;  /* 0xffffffe006347950 */ /* 0x000fea0003c3ffff */
.L_x_31:
[----:B------:R-:W-:-:S00]  /*1f30*/  BRA `(.L_x_31) ;  /* 0xfffffffc00fc7947 */ /* 0x000fc0000383ffff */
[----:B------:R-:W-:-:S00]  /*1f40*/  NOP ;  /* 0x0000000000007918 */ /* 0x000fc00000000000 */
        /* <DEDUP_REMOVED lines=11> */
.L_x_64:


//--------------------- .text.aroon_batch_f32     --------------------------
	.section	.text.aroon_batch_f32,"ax",@progbits
	.align	128
        .global         aroon_batch_f32
        .type           aroon_batch_f32,@function
        .size           aroon_batch_f32,(.L_x_65 - aroon_batch_f32)
        .other          aroon_batch_f32,@"STO_CUDA_ENTRY STV_DEFAULT"
aroon_batch_f32:
.text.aroon_batch_f32:
[----:B------:R-:W-:Y:S01]  /*0000*/  LDC R1, c[0x0][0x37c] ;  /* 0x0000df00ff017b82 */ /* 0x000fe20000000800 */
[----:B------:R-:W0:Y:S07]  /*0010*/  S2R R3, SR_CTAID.Y ;  /* 0x0000000000037919 */ /* 0x000e2e0000002600 */
[----:B------:R-:W0:Y:S01]  /*0020*/  S2UR UR4, SR_CTAID.X ;  /* 0x00000000000479c3 */ /* 0x000e220000002500 */
[----:B------:R-:W1:Y:S07]  /*0030*/  LDCU UR5, c[0x0][0x3a0] ;  /* 0x00007400ff0577ac */ /* 0x000e6e0008000800 */
[----:B------:R-:W0:Y:S02]  /*0040*/  LDC R0, c[0x0][0x370] ;  /* 0x0000dc00ff007b82 */ /* 0x000e240000000800 */
[----:B0-----:R-:W-:-:S05]  /*0050*/  IMAD R3, R3, R0, UR4 ;  /* 0x0000000403037e24 */ /* 0x001fca000f8e0200 */
[----:B-1----:R-:W-:-:S13]  /*0060*/  ISETP.GE.AND P0, PT, R3, UR5, PT ;  /* 0x0000000503007c0c */ /* 0x002fda000bf06270 */
[----:B------:R-:W-:Y:S05]  /*0070*/  @P0 EXIT ;  /* 0x000000000000094d */ /* 0x000fea0003800000 */
[----:B------:R-:W0:Y:S01]  /*0080*/  LDC.64 R6, c[0x0][0x390] ;  /* 0x0000e400ff067b82 */ /* 0x000e220000000a00 */
[----:B------:R-:W1:Y:S07]  /*0090*/  LDCU.64 UR6, c[0x0][0x358] ;  /* 0x00006b00ff0677ac */ /* 0x000e6e0008000a00 */
[----:B------:R-:W2:Y:S01]  /*00a0*/  LDC.64 R4, c[0x0][0x398] ;  /* 0x0000e600ff047b82 */ /* 0x000ea20000000a00 */
[----:B0-----:R-:W-:-:S05]  /*00b0*/  IMAD.WIDE R6, R3, 0x4, R6 ;  /* 0x0000000403067825 */ /* 0x001fca00078e0206 */
[----:B-1----:R-:W3:Y:S02]  /*00c0*/  LDG.E.CONSTANT R0, desc[UR6][R6.64] ;  /* 0x0000000606007981 */ /* 0x002ee4000c1e9900 */
[----:B---3--:R-:W-:-:S04]  /*00d0*/  ISETP.GE.AND P0, PT, R0, 0x1, PT ;  /* 0x000000010000780c */ /* 0x008fc80003f06270 */
[----:B--2---:R-:W-:-:S04]  /*00e0*/  ISETP.LT.OR P0, PT, R5, RZ, !P0 ;  /* 0x000000ff0500720c */ /* 0x004fc80004701670 */
[----:B------:R-:W-:-:S13]  /*00f0*/  ISETP.GE.OR P0, PT, R5, R4, P0 ;  /* 0x000000040500720c */ /* 0x000fda0000706670 */
[----:B------:R-:W-:Y:S05]  /*0100*/  @P0 EXIT ;  /* 0x000000000000094d */ /* 0x000fea0003800000 */
[----:B------:R-:W-:-:S05]  /*0110*/  IMAD.IADD R5, R0, 0x1, R5 ;  /* 0x0000000100057824 */ /* 0x000fca00078e0205 */
[----:B------:R-:W-:-:S13]  /*0120*/  ISETP.GE.AND P0, PT, R5, R4, PT ;  /* 0x000000040500720c */ /* 0x000fda0003f06270 */
[----:B------:R-:W-:Y:S05]  /*0130*/  @!P0 BRA `(.L_x_32) ;  /* 0x0000000000408947 */ /* 0x000fea0003800000 */
[----:B------:R-:W0:Y:S02]  /*0140*/  S2R R5, SR_TID.X ;  /* 0x0000000000057919 */ /* 0x000e240000002100 */
[----:B0-----:R-:W-:-:S13]  /*0150*/  ISETP.GE.AND P0, PT, R5, R4, PT ;  /* 0x000000040500720c */ /* 0x001fda0003f06270 */
[----:B------:R-:W-:Y:S05]  /*0160*/  @P0 EXIT ;  /* 0x000000000000094d */ /* 0x000fea0003800000 */
[----:B------:R-:W0:Y:S01]  /*0170*/  LDC.64 R10, c[0x0][0x3a8] ;  /* 0x0000ea00ff0a7b82 */ /* 0x000e220000000a00 */
[----:B------:R-:W-:Y:S01]  /*0180*/  IMAD.MOV.U32 R15, RZ, RZ, 0x7fc00000 ;  /* 0x7fc00000ff0f7424 */ /* 0x000fe200078e00ff */
[----:B------:R-:W1:Y:S06]  /*0190*/  LDCU UR4, c[0x0][0x360] ;  /* 0x00006c00ff0477ac */ /* 0x000e6c0008000800 */
[----:B------:R-:W2:Y:S02]  /*01a0*/  LDC.64 R12, c[0x0][0x3b0] ;  /* 0x0000ec00ff0c7b82 */ /* 0x000ea40000000a00 */
.L_x_33:
[----:B---3--:R-:W-:Y:S02]  /*01b0*/  IMAD R9, R3, R4, R5 ;  /* 0x0000000403097224 */ /* 0x008fe400078e0205 */
[----:B-1----:R-:W-:Y:S02]  /*01c0*/  VIADD R5, R5, UR4 ;  /* 0x0000000405057c36 */ /* 0x002fe40008000000 */
[----:B0-----:R-:W-:-:S03]  /*01d0*/  IMAD.WIDE R6, R9, 0x4, R10 ;  /* 0x0000000409067825 */ /* 0x001fc600078e020a */
[----:B------:R-:W-:Y:S01]  /*01e0*/  ISETP.GE.AND P0, PT, R5, R4, PT ;  /* 0x000000040500720c */ /* 0x000fe20003f06270 */
[----:B--2---:R-:W-:Y:S01]  /*01f0*/  IMAD.WIDE R8, R9, 0x4, R12 ;  /* 0x0000000409087825 */ /* 0x004fe200078e020c */
[----:B------:R3:W-:Y:S04]  /*0200*/  STG.E desc[UR6][R6.64], R15 ;  /* 0x0000000f06007986 */ /* 0x0007e8000c101906 */
[----:B------:R3:W-:Y:S07]  /*0210*/  STG.E desc[UR6][R8.64], R15 ;  /* 0x0000000f08007986 */ /* 0x0007ee000c101906 */
[----:B------:R-:W-:Y:S05]  /*0220*/  @!P0 BRA `(.L_x_33) ;  /* 0xfffffffc00e08947 */ /* 0x000fea000383ffff */
[----:B------:R-:W-:Y:S05]  /*0230*/  EXIT ;  /* 0x000000000000794d */ /* 0x000fea0003800000 */
.L_x_32:
[----:B------:R-:W0:Y:S01]  /*0240*/  S2R R2, SR_TID.X ;  /* 0x0000000000027919 */ /* 0x000e220000002100 */
[----:B------:R-:W-:Y:S01]  /*0250*/  BSSY.RECONVERGENT B0, `(.L_x_34) ;  /* 0x0000010000007945 */ /* 0x000fe20003800200 */
[C---:B0-----:R-:W-:Y:S02]  /*0260*/  ISETP.GE.U32.AND P0, PT, R2.reuse, R5, PT ;  /* 0x000000050200720c */ /* 0x041fe40003f06070 */
[----:B------:R-:W-:-:S11]  /*0270*/  ISETP.NE.AND P1, PT, R2, RZ, PT ;  /* 0x000000ff0200720c */ /* 0x000fd60003f25270 */
[----:B------:R-:W-:Y:S05]  /*0280*/  @P0 BRA `(.L_x_35) ;  /* 0x0000000000300947 */ /* 0x000fea0003800000 */
[----:B------:R-:W0:Y:S01]  /*0290*/  LDC R15, c[0x0][0x360] ;  /* 0x0000d800ff0f7b82 */ /* 0x000e220000000800 */
[----:B------:R-:W-:-:S07]  /*02a0*/  IMAD.MOV.U32 R17, RZ, RZ, 0x7fc00000 ;  /* 0x7fc00000ff117424 */ /* 0x000fce00078e00ff */
[----:B------:R-:W1:Y:S08]  /*02b0*/  LDC.64 R10, c[0x0][0x3a8] ;  /* 0x0000ea00ff0a7b82 */ /* 0x000e700000000a00 */
[----:B------:R-:W2:Y:S02]  /*02c0*/  LDC.64 R12, c[0x0][0x3b0] ;  /* 0x0000ec00ff0c7b82 */ /* 0x000ea40000000a00 */
.L_x_36:
        /* <DEDUP_REMOVED lines=8> */
.L_x_35:
[----:B------:R-:W-:Y:S05]  /*0350*/  BSYNC.RECONVERGENT B0 ;  /* 0x0000000000007941 */ /* 0x000fea0003800200 */
.L_x_34:
[----:B------:R-:W-:Y:S06]  /*0360*/  BAR.SYNC.DEFER_BLOCKING 0x0 ;  /* 0x0000000000007b1d */ /* 0x000fec0000010000 */
[----:B------:R-:W-:Y:S05]  /*0370*/  @P1 EXIT ;  /* 0x000000000000194d */ /* 0x000fea0003800000 */
[----:B---3--:R-:W-:Y:S01]  /*0380*/  I2FP.F32.U32 R8, R0 ;  /* 0x0000000000087245 */ /* 0x008fe20000201000 */
[----:B------:R-:W0:Y:S01]  /*0390*/  S2R R2, SR_CgaCtaId ;  /* 0x0000000000027919 */ /* 0x000e220000008800 */
[----:B------:R-:W-:Y:S02]  /*03a0*/  UMOV UR4, 0x42c80000 ;  /* 0x42c8000000047882 */ /* 0x000fe40000000000 */
[----:B------:R-:W1:Y:S01]  /*03b0*/  MUFU.RCP R7, R8 ;  /* 0x0000000800077308 */ /* 0x000e620000001000 */
[----:B------:R-:W-:-:S07]  /*03c0*/  IMAD.U32 R11, RZ, RZ, UR4 ;  /* 0x00000004ff0b7e24 */ /* 0x000fce000f8e00ff */
[----:B------:R-:W2:Y:S01]  /*03d0*/  FCHK P0, R11, R8 ;  /* 0x000000080b007302 */ /* 0x000ea20000000000 */
[----:B-1----:R-:W-:-:S04]  /*03e0*/  FFMA R4, -R8, R7, 1 ;  /* 0x3f80000008047423 */ /* 0x002fc80000000107 */
[----:B------:R-:W-:Y:S01]  /*03f0*/  FFMA R4, R7, R4, R7 ;  /* 0x0000000407047223 */ /* 0x000fe20000000007 */
[----:B------:R-:W-:-:S03]  /*0400*/  MOV R7, 0x400 ;  /* 0x0000040000077802 */ /* 0x000fc60000000f00 */
[----:B------:R-:W-:Y:S01]  /*0410*/  FFMA R9, R4, 100, RZ ;  /* 0x42c8000004097823 */ /* 0x000fe200000000ff */
[----:B0-----:R-:W-:-:S03]  /*0420*/  LEA R7, R2, R7, 0x18 ;  /* 0x0000000702077211 */ /* 0x001fc600078ec0ff */
[----:B------:R-:W-:Y:S02]  /*0430*/  FFMA R6, -R8, R9, 100 ;  /* 0x42c8000008067423 */ /* 0x000fe40000000109 */
[----:B------:R-:W-:Y:S02]  /*0440*/  IMAD R2, R0, 0x4, R7 ;  /* 0x0000000400027824 */ /* 0x000fe400078e0207 */
[----:B------:R-:W-:Y:S01]  /*0450*/  FFMA R4, R4, R6, R9 ;  /* 0x0000000604047223 */ /* 0x000fe20000000009 */
[----:B--2---:R-:W-:Y:S06]  /*0460*/  @!P0 BRA `(.L_x_37) ;  /* 0x0000000000088947 */ /* 0x004fec0003800000 */
[----:B------:R-:W-:-:S07]  /*0470*/  MOV R6, 0x490 ;  /* 0x0000049000067802 */ /* 0x000fce0000000f00 */
[----:B------:R-:W-:Y:S05]  /*0480*/  CALL.REL.NOINC `($__internal_1_$__cuda_sm3x_div_rn_noftz_f32_slowpath) ;  /* 0x00000014000c7944 */ /* 0x000fea0003c00000 */
.L_x_37:
[----:B------:R-:W-:Y:S01]  /*0490*/  IMAD.MOV.U32 R6, RZ, RZ, -0x3fffffff ;  /* 0xc0000001ff067424 */ /* 0x000fe200078e00ff */
[----:B------:R-:W-:Y:S02]  /*04a0*/  CS2R R8, SRZ ;  /* 0x0000000000087805 */ /* 0x000fe4000001ff00 */
[----:B------:R-:W-:Y:S01]  /*04b0*/  CS2R R10, SRZ ;  /* 0x00000000000a7805 */ /* 0x000fe2000001ff00 */
[----:B------:R-:W-:Y:S01]  /*04c0*/  IMAD.MOV.U32 R12, RZ, RZ, RZ ;  /* 0x000000ffff0c7224 */ /* 0x000fe200078e00ff */
[----:B------:R-:W-:-:S07]  /*04d0*/  IADD3 R13, PT, PT, R0, 0x1, RZ ;  /* 0x00000001000d7810 */ /* 0x000fce0007ffe0ff */
.L_x_54:
[----:B------:R-:W-:Y:S01]  /*04e0*/  ISETP.GT.AND P0, PT, R11, R12, PT ;  /* 0x0000000c0b00720c */ /* 0x000fe20003f04270 */
[----:B---3--:R-:W-:-:S12]  /*04f0*/  IMAD.IADD R19, R8, 0x1, -R0 ;  /* 0x0000000108137824 */ /* 0x008fd800078e0a00 */
[----:B-12---:R-:W-:Y:S05]  /*0500*/  @!P0 BRA `(.L_x_38) ;  /* 0x00000000007c8947 */ /* 0x006fea0003800000 */
[-C--:B------:R-:W-:Y:S02]  /*0510*/  IABS R16, R13.reuse ;  /* 0x0000000d00107213 */ /* 0x080fe40000000000 */
[-C--:B------:R-:W-:Y:S02]  /*0520*/  IABS R18, R13.reuse ;  /* 0x0000000d00127213 */ /* 0x080fe40000000000 */
[----:B------:R-:W0:Y:S01]  /*0530*/  I2F.RP R17, R16 ;  /* 0x0000001000117306 */ /* 0x000e220000209400 */
[----:B------:R-:W-:Y:S02]  /*0540*/  ISETP.NE.AND P0, PT, R13, RZ, PT ;  /* 0x000000ff0d00720c */ /* 0x000fe40003f05270 */
[----:B------:R-:W-:Y:S01]  /*0550*/  IABS R20, R13 ;  /* 0x0000000d00147213 */ /* 0x000fe20000000000 */
[----:B------:R-:W-:-:S04]  /*0560*/  IMAD.MOV R18, RZ, RZ, -R18 ;  /* 0x000000ffff127224 */ /* 0x000fc800078e0a12 */
[----:B0-----:R-:W0:Y:S02]  /*0570*/  MUFU.RCP R17, R17 ;  /* 0x0000001100117308 */ /* 0x001e240000001000 */
[----:B0-----:R-:W-:-:S06]  /*0580*/  VIADD R14, R17, 0xffffffe ;  /* 0x0ffffffe110e7836 */ /* 0x001fcc0000000000 */
[----:B------:R0:W1:Y:S02]  /*0590*/  F2I.FTZ.U32.TRUNC.NTZ R15, R14 ;  /* 0x0000000e000f7305 */ /* 0x000064000021f000 */
[----:B0-----:R-:W-:Y:S02]  /*05a0*/  HFMA2 R14, -RZ, RZ, 0, 0 ;  /* 0x00000000ff0e7431 */ /* 0x001fe400000001ff */
[----:B-1----:R-:W-:-:S04]  /*05b0*/  IMAD.MOV R21, RZ, RZ, -R15 ;  /* 0x000000ffff157224 */ /* 0x002fc800078e0a0f */
[----:B------:R-:W-:-:S04]  /*05c0*/  IMAD R21, R21, R16, RZ ;  /* 0x0000001015157224 */ /* 0x000fc800078e02ff */
[----:B------:R-:W-:-:S07]  /*05d0*/  IMAD.HI.U32 R15, R15, R21, R14 ;  /* 0x000000150f0f7227 */ /* 0x000fce00078e000e */
.L_x_39:
        /* <DEDUP_REMOVED lines=11> */
[----:B------:R-:W0:Y:S02]  /*0690*/  LDS R14, [R17] ;  /* 0x00000000110e7984 */ /* 0x000e240000000800 */
[----:B0-----:R-:W-:-:S13]  /*06a0*/  ISETP.GE.AND P1, PT, R14, R19, PT ;  /* 0x000000130e00720c */ /* 0x001fda0003f26270 */
[----:B------:R-:W-:Y:S05]  /*06b0*/  @P1 BRA `(.L_x_38) ;  /* 0x0000000000101947 */ /* 0x000fea0003800000 */
[----:B------:R-:W-:-:S04]  /*06c0*/  IADD3 R12, PT, PT, R12, 0x1, RZ ;  /* 0x000000010c0c7810 */ /* 0x000fc80007ffe0ff */
[----:B------:R-:W-:-:S13]  /*06d0*/  ISETP.NE.AND P1, PT, R12, R11, PT ;  /* 0x0000000b0c00720c */ /* 0x000fda0003f25270 */
[----:B------:R-:W-:Y:S05]  /*06e0*/  @P1 BRA `(.L_x_39) ;  /* 0xfffffffc00bc1947 */ /* 0x000fea000383ffff */
[----:B------:R-:W-:-:S07]  /*06f0*/  IMAD.MOV.U32 R12, RZ, RZ, R11 ;  /* 0x000000ffff0c7224 */ /* 0x000fce00078e000b */
.L_x_38:
        /* <DEDUP_REMOVED lines=11> */
[----:B0-----:R-:W-:Y:S01]  /*07b0*/  MOV R14, RZ ;  /* 0x000000ff000e7202 */ /* 0x001fe20000000f00 */
[----:B-1----:R-:W-:-:S04]  /*07c0*/  IMAD.MOV R21, RZ, RZ, -R15 ;  /* 0x000000ffff157224 */ /* 0x002fc800078e0a0f */
[----:B------:R-:W-:-:S04]  /*07d0*/  IMAD R21, R21, R16, RZ ;  /* 0x0000001015157224 */ /* 0x000fc800078e02ff */
[----:B------:R-:W-:-:S07]  /*07e0*/  IMAD.HI.U32 R18, R15, R21, R14 ;  /* 0x000000150f127227 */ /* 0x000fce00078e000e */
.L_x_41:
        /* <DEDUP_REMOVED lines=11> */
[----:B------:R-:W0:Y:S02]  /*08a0*/  LDS R14, [R15+0x4] ;  /* 0x000004000f0e7984 */ /* 0x000e240000000800 */
[----:B0-----:R-:W-:-:S13]  /*08b0*/  ISETP.GE.AND P1, PT, R14, R19, PT ;  /* 0x000000130e00720c */ /* 0x001fda0003f26270 */
[----:B------:R-:W-:Y:S05]  /*08c0*/  @P1 BRA `(.L_x_40) ;  /* 0x0000000000101947 */ /* 0x000fea0003800000 */
[----:B------:R-:W-:-:S04]  /*08d0*/  IADD3 R10, PT, PT, R10, 0x1, RZ ;  /* 0x000000010a0a7810 */ /* 0x000fc80007ffe0ff */
[----:B------:R-:W-:-:S13]  /*08e0*/  ISETP.NE.AND P1, PT, R10, R9, PT ;  /* 0x000000090a00720c */ /* 0x000fda0003f25270 */
[----:B------:R-:W-:Y:S05]  /*08f0*/  @P1 BRA `(.L_x_41) ;  /* 0xfffffffc00bc1947 */ /* 0x000fea000383ffff */
[----:B------:R-:W-:-:S07]  /*0900*/  IMAD.MOV.U32 R10, RZ, RZ, R9 ;  /* 0x000000ffff0a7224 */ /* 0x000fce00078e0009 */
.L_x_40:
[----:B------:R-:W0:Y:S08]  /*0910*/  LDC.64 R14, c[0x0][0x388] ;  /* 0x0000e200ff0e7b82 */ /* 0x000e300000000a00 */
[----:B------:R-:W1:Y:S01]  /*0920*/  LDC.64 R16, c[0x0][0x380] ;  /* 0x0000e000ff107b82 */ /* 0x000e620000000a00 */
[----:B0-----:R-:W-:-:S05]  /*0930*/  IMAD.WIDE.U32 R14, R8, 0x4, R14 ;  /* 0x00000004080e7825 */ /* 0x001fca00078e000e */
[----:B------:R-:W2:Y:S01]  /*0940*/  LDG.E.CONSTANT R18, desc[UR6][R14.64] ;  /* 0x000000060e127981 */ /* 0x000ea2000c1e9900 */
[----:B-1----:R-:W-:-:S06]  /*0950*/  IMAD.WIDE.U32 R16, R8, 0x4, R16 ;  /* 0x0000000408107825 */ /* 0x002fcc00078e0010 */
[----:B------:R-:W3:Y:S01]  /*0960*/  LDG.E.CONSTANT R17, desc[UR6][R16.64] ;  /* 0x0000000610117981 */ /* 0x000ee2000c1e9900 */
[----:B------:R-:W-:Y:S01]  /*0970*/  IMAD.MOV.U32 R20, RZ, RZ, R8 ;  /* 0x000000ffff147224 */ /* 0x000fe200078e0008 */
[----:B--2---:R-:W-:-:S04]  /*0980*/  FSETP.NE.AND P0, PT, |R18|, +INF , PT ;  /* 0x7f8000001200780b */ /* 0x004fc80003f05200 */
[----:B---3--:R-:W-:-:S13]  /*0990*/  FSETP.EQU.OR P0, PT, |R17|, +INF , !P0 ;  /* 0x7f8000001100780b */ /* 0x008fda000470a600 */
[----:B------:R-:W-:Y:S05]  /*09a0*/  @P0 BRA `(.L_x_42) ;  /* 0x0000000800000947 */ /* 0x000fea0003800000 */
[-C--:B------:R-:W-:Y:S02]  /*09b0*/  IABS R20, R13.reuse ;  /* 0x0000000d00147213 */ /* 0x080fe40000000000 */
[-C--:B------:R-:W-:Y:S02]  /*09c0*/  IABS R22, R13.reuse ;  /* 0x0000000d00167213 */ /* 0x080fe40000000000 */
[----:B------:R-:W0:Y:S01]  /*09d0*/  I2F.RP R16, R20 ;  /* 0x0000001400107306 */ /* 0x000e220000209400 */
[----:B------:R-:W-:Y:S02]  /*09e0*/  ISETP.NE.AND P0, PT, R13, RZ, PT ;  /* 0x000000ff0d00720c */ /* 0x000fe40003f05270 */
[----:B------:R-:W-:Y:S02]  /*09f0*/  IADD3 R23, PT, PT, RZ, -R22, RZ ;  /* 0x80000016ff177210 */ /* 0x000fe40007ffe0ff */
[----:B------:R-:W-:-:S03]  /*0a00*/  LOP3.LUT R22, RZ, R13, RZ, 0x33, !PT ;  /* 0x0000000dff167212 */ /* 0x000fc600078e33ff */
[----:B0-----:R-:W0:Y:S02]  /*0a10*/  MUFU.RCP R16, R16 ;  /* 0x0000001000107308 */ /* 0x001e240000001000 */
[----:B0-----:R-:W-:Y:S01]  /*0a20*/  VIADD R14, R16, 0xffffffe ;  /* 0x0ffffffe100e7836 */ /* 0x001fe20000000000 */
[----:B------:R-:W-:-:S05]  /*0a30*/  VIMNMX R16, PT, PT, R11, R12, PT ;  /* 0x0000000c0b107248 */ /* 0x000fca0003fe0100 */
[----:B------:R0:W1:Y:S02]  /*0a40*/  F2I.FTZ.U32.TRUNC.NTZ R15, R14 ;  /* 0x0000000e000f7305 */ /* 0x000064000021f000 */
[----:B0-----:R-:W-:Y:S02]  /*0a50*/  IMAD.MOV.U32 R14, RZ, RZ, RZ ;  /* 0x000000ffff0e7224 */ /* 0x001fe400078e00ff */
[----:B-1----:R-:W-:-:S04]  /*0a60*/  IMAD.MOV R21, RZ, RZ, -R15 ;  /* 0x000000ffff157224 */ /* 0x002fc800078e0a0f */
[----:B------:R-:W-:-:S04]  /*0a70*/  IMAD R21, R21, R20, RZ ;  /* 0x0000001415157224 */ /* 0x000fc800078e02ff */
[----:B------:R-:W-:-:S07]  /*0a80*/  IMAD.HI.U32 R21, R15, R21, R14 ;  /* 0x000000150f157227 */ /* 0x000fce00078e000e */
.L_x_44:
        /* <DEDUP_REMOVED lines=11> */
[----:B------:R-:W-:-:S05]  /*0b40*/  @!P1 IADD3 R15, PT, PT, R15, -R20, RZ ;  /* 0x800000140f0f9210 */ /* 0x000fca0007ffe0ff */
[----:B------:R-:W-:-:S05]  /*0b50*/  @!P2 IMAD.MOV R15, RZ, RZ, -R15 ;  /* 0x000000ffff0fa224 */ /* 0x000fca00078e0a0f */
[----:B------:R-:W-:-:S05]  /*0b60*/  SEL R14, R22, R15, !P0 ;  /* 0x0000000f160e7207 */ /* 0x000fca0004000000 */
[----:B------:R-:W-:Y:S02]  /*0b70*/  IMAD R25, R14, 0x4, R7 ;  /* 0x000000040e197824 */ /* 0x000fe400078e0207 */
[----:B------:R-:W0:Y:S04]  /*0b80*/  LDC.64 R14, c[0x0][0x380] ;  /* 0x0000e000ff0e7b82 */ /* 0x000e280000000a00 */
[----:B------:R-:W0:Y:S02]  /*0b90*/  LDS R25, [R25] ;  /* 0x0000000019197984 */ /* 0x000e240000000800 */
[----:B0-----:R-:W-:-:S06]  /*0ba0*/  IMAD.WIDE R14, R25, 0x4, R14 ;  /* 0x00000004190e7825 */ /* 0x001fcc00078e020e */
[----:B------:R-:W2:Y:S02]  /*0bb0*/  LDG.E.CONSTANT R14, desc[UR6][R14.64] ;  /* 0x000000060e0e7981 */ /* 0x000ea4000c1e9900 */
[----:B--2---:R-:W-:-:S13]  /*0bc0*/  FSETP.GEU.AND P1, PT, R14, R17, PT ;  /* 0x000000110e00720b */ /* 0x004fda0003f2e000 */
[----:B------:R-:W-:Y:S05]  /*0bd0*/  @!P1 BRA `(.L_x_44) ;  /* 0xfffffffc00ac9947 */ /* 0x000fea000383ffff */
[----:B------:R-:W-:-:S07]  /*0be0*/  IMAD.MOV.U32 R16, RZ, RZ, R24 ;  /* 0x000000ffff107224 */ /* 0x000fce00078e0018 */
.L_x_43:
[-C--:B------:R-:W-:Y:S02]  /*0bf0*/  IABS R17, R13.reuse ;  /* 0x0000000d00117213 */ /* 0x080fe40000000000 */
[----:B------:R-:W-:Y:S02]  /*0c00*/  IABS R22, R13 ;  /* 0x0000000d00167213 */ /* 0x000fe40000000000 */
[----:B------:R-:W0:Y:S01]  /*0c10*/  I2F.RP R11, R17 ;  /* 0x00000011000b7306 */ /* 0x000e220000209400 */
[----:B------:R-:W-:Y:S02]  /*0c20*/  IABS R20, R16 ;  /* 0x0000001000147213 */ /* 0x000fe40000000000 */
[----:B------:R-:W-:Y:S01]  /*0c30*/  IMAD.MOV R22, RZ, RZ, -R22 ;  /* 0x000000ffff167224 */ /* 0x000fe200078e0a16 */
[----:B------:R-:W-:Y:S02]  /*0c40*/  ISETP.GE.AND P1, PT, R16, RZ, PT ;  /* 0x000000ff1000720c */ /* 0x000fe40003f26270 */
[----:B------:R-:W-:-:S02]  /*0c50*/  VIMNMX R23, PT, PT, R9, R10, PT ;  /* 0x0000000a09177248 */ /* 0x000fc40003fe0100 */
[----:B0-----:R-:W0:Y:S02]  /*0c60*/  MUFU.RCP R11, R11 ;  /* 0x0000000b000b7308 */ /* 0x001e240000001000 */
[----:B0-----:R-:W-:-:S06]  /*0c70*/  VIADD R15, R11, 0xffffffe ;  /* 0x0ffffffe0b0f7836 */ /* 0x001fcc0000000000 */
[----:B------:R-:W0:Y:S02]  /*0c80*/  F2I.FTZ.U32.TRUNC.NTZ R15, R15 ;  /* 0x0000000f000f7305 */ /* 0x000e24000021f000 */
[----:B0-----:R-:W-:-:S05]  /*0c90*/  IADD3 R14, PT, PT, RZ, -R15, RZ ;  /* 0x8000000fff0e7210 */ /* 0x001fca0007ffe0ff */
[----:B------:R-:W-:Y:S02]  /*0ca0*/  IMAD R21, R14, R17, RZ ;  /* 0x000000110e157224 */ /* 0x000fe400078e02ff */
[----:B------:R-:W-:-:S04]  /*0cb0*/  IMAD.MOV.U32 R14, RZ, RZ, RZ ;  /* 0x000000ffff0e7224 */ /* 0x000fc800078e00ff */
[----:B------:R-:W-:Y:S01]  /*0cc0*/  IMAD.HI.U32 R21, R15, R21, R14 ;  /* 0x000000150f157227 */ /* 0x000fe200078e000e */
[----:B------:R-:W-:-:S03]  /*0cd0*/  IABS R15, R13 ;  /* 0x0000000d000f7213 */ /* 0x000fc60000000000 */
[----:B------:R-:W-:Y:S02]  /*0ce0*/  IMAD.MOV.U32 R14, RZ, RZ, R20 ;  /* 0x000000ffff0e7224 */ /* 0x000fe400078e0014 */
[----:B------:R-:W-:Y:S02]  /*0cf0*/  IMAD.MOV.U32 R20, RZ, RZ, R22 ;  /* 0x000000ffff147224 */ /* 0x000fe400078e0016 */
[----:B------:R-:W-:-:S04]  /*0d00*/  IMAD.HI.U32 R11, R21, R14, RZ ;  /* 0x0000000e150b7227 */ /* 0x000fc800078e00ff */
[----:B------:R-:W-:Y:S01]  /*0d10*/  IMAD R14, R11, R20, R14 ;  /* 0x000000140b0e7224 */ /* 0x000fe200078e020e */
[----:B------:R-:W-:-:S04]  /*0d20*/  MOV R11, R15 ;  /* 0x0000000f000b7202 */ /* 0x000fc80000000f00 */
[----:B------:R-:W-:Y:S01]  /*0d30*/  ISETP.GT.U32.AND P0, PT, R17, R14, PT ;  /* 0x0000000e1100720c */ /* 0x000fe20003f04070 */
[----:B------:R-:W0:-:S12]  /*0d40*/  I2F.RP R20, R11 ;  /* 0x0000000b00147306 */ /* 0x000e180000209400 */
[----:B------:R-:W-:Y:S01]  /*0d50*/  @!P0 IMAD.IADD R14, R14, 0x1, -R17 ;  /* 0x000000010e0e8824 */ /* 0x000fe200078e0a11 */
[----:B0-----:R-:W0:Y:S04]  /*0d60*/  MUFU.RCP R20, R20 ;  /* 0x0000001400147308 */ /* 0x001e280000001000 */
[----:B------:R-:W-:-:S13]  /*0d70*/  ISETP.GT.U32.AND P0, PT, R17, R14, PT ;  /* 0x0000000e1100720c */ /* 0x000fda0003f04070 */
[----:B------:R-:W-:Y:S01]  /*0d80*/  @!P0 IMAD.IADD R14, R14, 0x1, -R17 ;  /* 0x000000010e0e8824 */ /* 0x000fe200078e0a11 */
[----:B------:R-:W-:Y:S01]  /*0d90*/  ISETP.NE.AND P0, PT, R13, RZ, PT ;  /* 0x000000ff0d00720c */ /* 0x000fe20003f05270 */
[----:B0-----:R-:W-:Y:S01]  /*0da0*/  VIADD R15, R20, 0xffffffe ;  /* 0x0ffffffe140f7836 */ /* 0x001fe20000000000 */
[-C--:B------:R-:W-:Y:S01]  /*0db0*/  LOP3.LUT R17, RZ, R13.reuse, RZ, 0x33, !PT ;  /* 0x0000000dff117212 */ /* 0x080fe200078e33ff */
[----:B------:R-:W-:Y:S01]  /*0dc0*/  @!P1 IMAD.MOV R14, RZ, RZ, -R14 ;  /* 0x000000ffff0e9224 */ /* 0x000fe200078e0a0e */
[----:B------:R-:W-:-:S03]  /*0dd0*/  IABS R20, R13 ;  /* 0x0000000d00147213 */ /* 0x000fc60000000000 */
[----:B------:R-:W0:Y:S01]  /*0de0*/  F2I.FTZ.U32.TRUNC.NTZ R15, R15 ;  /* 0x0000000f000f7305 */ /* 0x000e22000021f000 */
[----:B------:R-:W-:Y:S01]  /*0df0*/  SEL R14, R17, R14, !P0 ;  /* 0x0000000e110e7207 */ /* 0x000fe20004000000 */
[----:B------:R-:W-:-:S03]  /*0e00*/  IMAD.MOV R22, RZ, RZ, -R20 ;  /* 0x000000ffff167224 */ /* 0x000fc600078e0a14 */
[----:B------:R-:W-:-:S05]  /*0e10*/  LEA R25, R14, R7, 0x2 ;  /* 0x000000070e197211 */ /* 0x000fca00078e10ff */
[----:B------:R1:W-:Y:S01]  /*0e20*/  STS [R25], R8 ;  /* 0x0000000819007388 */ /* 0x0003e20000000800 */
[----:B0-----:R-:W-:-:S04]  /*0e30*/  IMAD.MOV R14, RZ, RZ, -R15 ;  /* 0x000000ffff0e7224 */ /* 0x001fc800078e0a0f */
[----:B------:R-:W-:Y:S02]  /*0e40*/  IMAD R21, R14, R11, RZ ;  /* 0x0000000b0e157224 */ /* 0x000fe400078e02ff */
[----:B------:R-:W-:-:S04]  /*0e50*/  IMAD.MOV.U32 R14, RZ, RZ, RZ ;  /* 0x000000ffff0e7224 */ /* 0x000fc800078e00ff */
[----:B------:R-:W-:-:S04]  /*0e60*/  IMAD.HI.U32 R20, R15, R21, R14 ;  /* 0x000000150f147227 */ /* 0x000fc800078e000e */
[----:B-1----:R-:W-:-:S07]  /*0e70*/  IMAD.MOV.U32 R21, RZ, RZ, R22 ;  /* 0x000000ffff157224 */ /* 0x002fce00078e0016 */
.L_x_46:
        /* <DEDUP_REMOVED lines=13> */
[----:B------:R-:W-:-:S04]  /*0f50*/  SEL R15, R17, R14, !P0 ;  /* 0x0000000e110f7207 */ /* 0x000fc80004000000 */
[----:B------:R-:W-:Y:S02]  /*0f60*/  LEA R24, R15, R2, 0x2 ;  /* 0x000000020f187211 */ /* 0x000fe400078e10ff */
[----:B------:R-:W0:Y:S03]  /*0f70*/  LDC.64 R14, c[0x0][0x388] ;  /* 0x0000e200ff0e7b82 */ /* 0x000e260000000a00 */
[----:B------:R-:W0:Y:S02]  /*0f80*/  LDS R25, [R24+0x4] ;  /* 0x0000040018197984 */ /* 0x000e240000000800 */
[----:B0-----:R-:W-:-:S06]  /*0f90*/  IMAD.WIDE R14, R25, 0x4, R14 ;  /* 0x00000004190e7825 */ /* 0x001fcc00078e020e */
[----:B------:R-:W2:Y:S02]  /*0fa0*/  LDG.E.CONSTANT R15, desc[UR6][R14.64] ;  /* 0x000000060e0f7981 */ /* 0x000ea4000c1e9900 */
[----:B--2---:R-:W-:-:S13]  /*0fb0*/  FSETP.GT.AND P1, PT, R15, R18, PT ;  /* 0x000000120f00720b */ /* 0x004fda0003f24000 */
[----:B------:R-:W-:Y:S05]  /*0fc0*/  @P1 BRA `(.L_x_46) ;  /* 0xfffffffc00ac1947 */ /* 0x000fea000383ffff */
[----:B------:R-:W-:-:S07]  /*0fd0*/  IMAD.MOV.U32 R23, RZ, RZ, R22 ;  /* 0x000000ffff177224 */ /* 0x000fce00078e0016 */
.L_x_45:
[-C--:B------:R-:W-:Y:S02]  /*0fe0*/  IABS R9, R13.reuse ;  /* 0x0000000d00097213 */ /* 0x080fe40000000000 */
[----:B------:R-:W-:Y:S02]  /*0ff0*/  IABS R20, R13 ;  /* 0x0000000d00147213 */ /* 0x000fe40000000000 */
[----:B------:R-:W0:Y:S01]  /*1000*/  I2F.RP R11, R9 ;  /* 0x00000009000b7306 */ /* 0x000e220000209400 */
[----:B------:R-:W-:Y:S02]  /*1010*/  IABS R18, R23 ;  /* 0x0000001700127213 */ /* 0x000fe40000000000 */
[----:B------:R-:W-:Y:S01]  /*1020*/  IMAD.MOV R20, RZ, RZ, -R20 ;  /* 0x000000ffff147224 */ /* 0x000fe200078e0a14 */
[----:B------:R-:W-:Y:S02]  /*1030*/  ISETP.GE.AND P1, PT, R23, RZ, PT ;  /* 0x000000ff1700720c */ /* 0x000fe40003f26270 */
[----:B------:R-:W-:-:S02]  /*1040*/  ISETP.NE.AND P2, PT, R13, RZ, PT ;  /* 0x000000ff0d00720c */ /* 0x000fc40003f45270 */
[----:B0-----:R-:W0:Y:S02]  /*1050*/  MUFU.RCP R11, R11 ;  /* 0x0000000b000b7308 */ /* 0x001e240000001000 */
[----:B0-----:R-:W-:-:S06]  /*1060*/  VIADD R15, R11, 0xffffffe ;  /* 0x0ffffffe0b0f7836 */ /* 0x001fcc0000000000 */
[----:B------:R-:W0:Y:S02]  /*1070*/  F2I.FTZ.U32.TRUNC.NTZ R15, R15 ;  /* 0x0000000f000f7305 */ /* 0x000e24000021f000 */
[----:B0-----:R-:W-:-:S04]  /*1080*/  IMAD.MOV R14, RZ, RZ, -R15 ;  /* 0x000000ffff0e7224 */ /* 0x001fc800078e0a0f */
[----:B------:R-:W-:Y:S02]  /*1090*/  IMAD R17, R14, R9, RZ ;  /* 0x000000090e117224 */ /* 0x000fe400078e02ff */
[----:B------:R-:W-:-:S05]  /*10a0*/  HFMA2 R14, -RZ, RZ, 0, 0 ;  /* 0x00000000ff0e7431 */ /* 0x000fca00000001ff */
[----:B------:R-:W-:-:S04]  /*10b0*/  IMAD.HI.U32 R17, R15, R17, R14 ;  /* 0x000000110f117227 */ /* 0x000fc800078e000e */
[----:B------:R-:W-:Y:S02]  /*10c0*/  IMAD.MOV.U32 R14, RZ, RZ, R18 ;  /* 0x000000ffff0e7224 */ /* 0x000fe400078e0012 */
[----:B------:R-:W-:Y:S02]  /*10d0*/  IMAD.MOV.U32 R18, RZ, RZ, R20 ;  /* 0x000000ffff127224 */ /* 0x000fe400078e0014 */
[----:B------:R-:W-:-:S04]  /*10e0*/  IMAD.HI.U32 R11, R17, R14, RZ ;  /* 0x0000000e110b7227 */ /* 0x000fc800078e00ff */
[----:B------:R-:W-:Y:S02]  /*10f0*/  IMAD R14, R11, R18, R14 ;  /* 0x000000120b0e7224 */ /* 0x000fe400078e020e */
[----:B------:R-:W-:Y:S02]  /*1100*/  VIADD R11, R16, 0x1 ;  /* 0x00000001100b7836 */ /* 0x000fe40000000000 */
[----:B------:R-:W-:Y:S01]  /*1110*/  IMAD.MOV.U32 R20, RZ, RZ, R6 ;  /* 0x000000ffff147224 */ /* 0x000fe200078e0006 */
[----:B------:R-:W-:-:S13]  /*1120*/  ISETP.GT.U32.AND P0, PT, R9, R14, PT ;  /* 0x0000000e0900720c */ /* 0x000fda0003f04070 */
[----:B------:R-:W-:-:S05]  /*1130*/  @!P0 IMAD.IADD R14, R14, 0x1, -R9 ;  /* 0x000000010e0e8824 */ /* 0x000fca00078e0a09 */
[----:B------:R-:W-:-:S13]  /*1140*/  ISETP.GT.U32.AND P0, PT, R9, R14, PT ;  /* 0x0000000e0900720c */ /* 0x000fda0003f04070 */
[----:B------:R-:W-:Y:S02]  /*1150*/  @!P0 IMAD.IADD R14, R14, 0x1, -R9 ;  /* 0x000000010e0e8824 */ /* 0x000fe400078e0a09 */
[----:B------:R-:W-:-:S03]  /*1160*/  VIADD R9, R23, 0x1 ;  /* 0x0000000117097836 */ /* 0x000fc60000000000 */
[----:B------:R-:W-:Y:S02]  /*1170*/  @!P1 IADD3 R14, PT, PT, -R14, RZ, RZ ;  /* 0x000000ff0e0e9210 */ /* 0x000fe40007ffe1ff */
[----:B------:R-:W-:-:S05]  /*1180*/  @!P2 LOP3.LUT R14, RZ, R13, RZ, 0x33, !PT ;  /* 0x0000000dff0ea212 */ /* 0x000fca00078e33ff */
[----:B------:R-:W-:-:S05]  /*1190*/  IMAD R15, R14, 0x4, R2 ;  /* 0x000000040e0f7824 */ /* 0x000fca00078e0202 */
[----:B------:R0:W-:Y:S02]  /*11a0*/  STS [R15+0x4], R8 ;  /* 0x000004080f007388 */ /* 0x0001e40000000800 */
.L_x_42:
[----:B------:R-:W-:Y:S02]  /*11b0*/  ISETP.GE.AND P0, PT, R8, R5, PT ;  /* 0x000000050800720c */ /* 0x000fe40003f06270 */
[----:B------:R-:W-:-:S11]  /*11c0*/  MOV R6, R20 ;  /* 0x0000001400067202 */ /* 0x000fd60000000f00 */
[----:B------:R-:W-:Y:S05]  /*11d0*/  @!P0 BRA `(.L_x_47) ;  /* 0x0000000400a48947 */ /* 0x000fea0003800000 */
[----:B------:R-:W-:-:S13]  /*11e0*/  ISETP.GE.AND P0, PT, R6, R19, PT ;  /* 0x000000130600720c */ /* 0x000fda0003f06270 */
[----:B------:R-:W-:Y:S05]  /*11f0*/  @!P0 BRA `(.L_x_48) ;  /* 0x0000000000288947 */ /* 0x000fea0003800000 */
[----:B------:R-:W1:Y:S01]  /*1200*/  LDC.64 R16, c[0x0][0x3a8] ;  /* 0x0000ea00ff107b82 */ /* 0x000e620000000a00 */
[----:B------:R-:W2:Y:S01]  /*1210*/  LDCU UR4, c[0x0][0x398] ;  /* 0x00007300ff0477ac */ /* 0x000ea20008000800 */
[----:B------:R-:W-:-:S06]  /*1220*/  IMAD.MOV.U32 R21, RZ, RZ, 0x7fc00000 ;  /* 0x7fc00000ff157424 */ /* 0x000fcc00078e00ff */
[----:B0-----:R-:W0:Y:S01]  /*1230*/  LDC.64 R14, c[0x0][0x3b0] ;  /* 0x0000ec00ff0e7b82 */ /* 0x001e220000000a00 */
[----:B--2---:R-:W-:-:S04]  /*1240*/  IMAD R19, R3, UR4, R8 ;  /* 0x0000000403137c24 */ /* 0x004fc8000f8e0208 */
[----:B-1----:R-:W-:-:S05]  /*1250*/  IMAD.WIDE R16, R19, 0x4, R16 ;  /* 0x0000000413107825 */ /* 0x002fca00078e0210 */
[----:B------:R1:W-:Y:S01]  /*1260*/  STG.E desc[UR6][R16.64], R21 ;  /* 0x0000001510007986 */ /* 0x0003e2000c101906 */
[----:B0-----:R-:W-:-:S05]  /*1270*/  IMAD.WIDE R14, R19, 0x4, R14 ;  /* 0x00000004130e7825 */ /* 0x001fca00078e020e */
[----:B------:R1:W-:Y:S01]  /*1280*/  STG.E desc[UR6][R14.64], R21 ;  /* 0x000000150e007986 */ /* 0x0003e2000c101906 */
[----:B------:R-:W-:Y:S05]  /*1290*/  BRA `(.L_x_47) ;  /* 0x0000000400747947 */ /* 0x000fea0003800000 */
.L_x_48:
[----:B------:R-:W-:Y:S01]  /*12a0*/  ISETP.GT.AND P1, PT, R11, R12, PT ;  /* 0x0000000c0b00720c */ /* 0x000fe20003f24270 */
[----:B------:R-:W-:Y:S01]  /*12b0*/  IMAD.MOV.U32 R19, RZ, RZ, -0x1 ;  /* 0xffffffffff137424 */ /* 0x000fe200078e00ff */
[----:B------:R-:W-:Y:S01]  /*12c0*/  ISETP.GT.AND P0, PT, R9, R10, PT ;  /* 0x0000000a0900720c */ /* 0x000fe20003f04270 */
[----:B------:R-:W-:-:S10]  /*12d0*/  IMAD.MOV.U32 R18, RZ, RZ, -0x1 ;  /* 0xffffffffff127424 */ /* 0x000fd400078e00ff */
[----:B------:R-:W-:Y:S05]  /*12e0*/  @!P1 BRA `(.L_x_49) ;  /* 0x0000000000649947 */ /* 0x000fea0003800000 */
[-C--:B------:R-:W-:Y:S02]  /*12f0*/  IABS R16, R13.reuse ;  /* 0x0000000d00107213 */ /* 0x080fe40000000000 */
[----:B------:R-:W-:Y:S02]  /*1300*/  IABS R18, R13 ;  /* 0x0000000d00127213 */ /* 0x000fe40000000000 */
[----:B------:R-:W1:Y:S01]  /*1310*/  I2F.RP R17, R16 ;  /* 0x0000001000117306 */ /* 0x000e620000209400 */
[----:B------:R-:W-:Y:S02]  /*1320*/  IABS R20, R12 ;  /* 0x0000000c00147213 */ /* 0x000fe40000000000 */
[----:B------:R-:W-:Y:S02]  /*1330*/  ISETP.GE.AND P2, PT, R12, RZ, PT ;  /* 0x000000ff0c00720c */ /* 0x000fe40003f46270 */
[----:B------:R-:W-:-:S03]  /*1340*/  ISETP.NE.AND P3, PT, R13, RZ, PT ;  /* 0x000000ff0d00720c */ /* 0x000fc60003f65270 */
[----:B-1----:R-:W1:Y:S02]  /*1350*/  MUFU.RCP R17, R17 ;  /* 0x0000001100117308 */ /* 0x002e640000001000 */
[----:B-1----:R-:W-:Y:S02]  /*1360*/  VIADD R14, R17, 0xffffffe ;  /* 0x0ffffffe110e7836 */ /* 0x002fe40000000000 */
[----:B------:R-:W-:-:S04]  /*1370*/  IMAD.MOV R17, RZ, RZ, -R18 ;  /* 0x000000ffff117224 */ /* 0x000fc800078e0a12 */
[----:B0-----:R0:W1:Y:S02]  /*1380*/  F2I.FTZ.U32.TRUNC.NTZ R15, R14 ;  /* 0x0000000e000f7305 */ /* 0x001064000021f000 */
[----:B0-----:R-:W-:Y:S01]  /*1390*/  IMAD.MOV.U32 R14, RZ, RZ, RZ ;  /* 0x000000ffff0e7224 */ /* 0x001fe200078e00ff */
[----:B-1----:R-:W-:-:S05]  /*13a0*/  IADD3 R21, PT, PT, RZ, -R15, RZ ;  /* 0x8000000fff157210 */ /* 0x002fca0007ffe0ff */
[----:B------:R-:W-:-:S04]  /*13b0*/  IMAD R21, R21, R16, RZ ;  /* 0x0000001015157224 */ /* 0x000fc800078e02ff */
[----:B------:R-:W-:-:S04]  /*13c0*/  IMAD.HI.U32 R18, R15, R21, R14 ;  /* 0x000000150f127227 */ /* 0x000fc800078e000e */
[----:B------:R-:W-:-:S04]  /*13d0*/  IMAD.MOV.U32 R15, RZ, RZ, R20 ;  /* 0x000000ffff0f7224 */ /* 0x000fc800078e0014 */
[----:B------:R-:W-:-:S04]  /*13e0*/  IMAD.HI.U32 R14, R18, R15, RZ ;  /* 0x0000000f120e7227 */ /* 0x000fc800078e00ff */
[----:B------:R-:W-:-:S05]  /*13f0*/  IMAD R15, R14, R17, R15 ;  /* 0x000000110e0f7224 */ /* 0x000fca00078e020f */
[----:B------:R-:W-:-:S13]  /*1400*/  ISETP.GT.U32.AND P1, PT, R16, R15, PT ;  /* 0x0000000f1000720c */ /* 0x000fda0003f24070 */
[----:B------:R-:W-:-:S05]  /*1410*/  @!P1 IMAD.IADD R15, R15, 0x1, -R16 ;  /* 0x000000010f0f9824 */ /* 0x000fca00078e0a10 */
[----:B------:R-:W-:-:S13]  /*1420*/  ISETP.GT.U32.AND P1, PT, R16, R15, PT ;  /* 0x0000000f1000720c */ /* 0x000fda0003f24070 */
[----:B------:R-:W-:-:S05]  /*1430*/  @!P1 IADD3 R15, PT, PT, R15, -R16, RZ ;  /* 0x800000100f0f9210 */ /* 0x000fca0007ffe0ff */
[----:B------:R-:W-:Y:S01]  /*1440*/  @!P2 IMAD.MOV R15, RZ, RZ, -R15 ;  /* 0x000000ffff0fa224 */ /* 0x000fe200078e0a0f */
[----:B------:R-:W-:-:S05]  /*1450*/  @!P3 LOP3.LUT R15, RZ, R13, RZ, 0x33, !PT ;  /* 0x0000000dff0fb212 */ /* 0x000fca00078e33ff */
[----:B------:R-:W-:-:S05]  /*1460*/  IMAD R15, R15, 0x4, R7 ;  /* 0x000000040f0f7824 */ /* 0x000fca00078e0207 */
[----:B------:R1:W2:Y:S02]  /*1470*/  LDS R18, [R15] ;  /* 0x000000000f127984 */ /* 0x0002a40000000800 */
.L_x_49:
[----:B------:R-:W-:Y:S05]  /*1480*/  @!P0 BRA `(.L_x_50) ;  /* 0x0000000000648947 */ /* 0x000fea0003800000 */
[-C--:B------:R-:W-:Y:S02]  /*1490*/  IABS R16, R13.reuse ;  /* 0x0000000d00107213 */ /* 0x080fe40000000000 */
[----:B------:R-:W-:Y:S02]  /*14a0*/  IABS R20, R13 ;  /* 0x0000000d00147213 */ /* 0x000fe40000000000 */
[----:B------:R-:W3:Y:S01]  /*14b0*/  I2F.RP R17, R16 ;  /* 0x0000001000117306 */ /* 0x000ee20000209400 */
[----:B------:R-:W-:Y:S02]  /*14c0*/  IABS R21, R10 ;  /* 0x0000000a00157213 */ /* 0x000fe40000000000 */
[----:B------:R-:W-:Y:S02]  /*14d0*/  ISETP.GE.AND P1, PT, R10, RZ, PT ;  /* 0x000000ff0a00720c */ /* 0x000fe40003f26270 */
[----:B------:R-:W-:-:S03]  /*14e0*/  ISETP.NE.AND P2, PT, R13, RZ, PT ;  /* 0x000000ff0d00720c */ /* 0x000fc60003f45270 */
[----:B---3--:R-:W3:Y:S02]  /*14f0*/  MUFU.RCP R17, R17 ;  /* 0x0000001100117308 */ /* 0x008ee40000001000 */
[----:B---3--:R-:W-:Y:S01]  /*1500*/  VIADD R14, R17, 0xffffffe ;  /* 0x0ffffffe110e7836 */ /* 0x008fe20000000000 */
[----:B------:R-:W-:-:S05]  /*1510*/  IADD3 R17, PT, PT, RZ, -R20, RZ ;  /* 0x80000014ff117210 */ /* 0x000fca0007ffe0ff */
[----:B01----:R0:W1:Y:S02]  /*1520*/  F2I.FTZ.U32.TRUNC.NTZ R15, R14 ;  /* 0x0000000e000f7305 */ /* 0x003064000021f000 */
[----:B0-----:R-:W-:Y:S02]  /*1530*/  IMAD.MOV.U32 R14, RZ, RZ, RZ ;  /* 0x000000ffff0e7224 */ /* 0x001fe400078e00ff */
[----:B-1----:R-:W-:-:S04]  /*1540*/  IMAD.MOV R19, RZ, RZ, -R15 ;  /* 0x000000ffff137224 */ /* 0x002fc800078e0a0f */
        /* <DEDUP_REMOVED lines=8> */
[----:B------:R-:W-:-:S05]  /*15d0*/  @!P0 IMAD.IADD R15, R15, 0x1, -R16 ;  /* 0x000000010f0f8824 */ /* 0x000fca00078e0a10 */
[----:B------:R-:W-:Y:S02]  /*15e0*/  @!P1 IADD3 R15, PT, PT, -R15, RZ, RZ ;  /* 0x000000ff0f0f9210 */ /* 0x000fe40007ffe1ff */
[----:B------:R-:W-:-:S05]  /*15f0*/  @!P2 LOP3.LUT R15, RZ, R13, RZ, 0x33, !PT ;  /* 0x0000000dff0fa212 */ /* 0x000fca00078e33ff */
[----:B------:R-:W-:-:S05]  /*1600*/  IMAD R15, R15, 0x4, R2 ;  /* 0x000000040f0f7824 */ /* 0x000fca00078e0202 */
[----:B------:R3:W4:Y:S02]  /*1610*/  LDS R19, [R15+0x4] ;  /* 0x000004000f137984 */ /* 0x0007240000000800 */
.L_x_50:
[----:B--2-4-:R-:W-:-:S04]  /*1620*/  LOP3.LUT R14, R18, R19, RZ, 0xfc, !PT ;  /* 0x00000013120e7212 */ /* 0x014fc800078efcff */
[----:B------:R-:W-:-:S13]  /*1630*/  ISETP.GT.AND P0, PT, R14, -0x1, PT ;  /* 0xffffffff0e00780c */ /* 0x000fda0003f04270 */
[----:B------:R-:W-:Y:S05]  /*1640*/  @P0 BRA `(.L_x_51) ;  /* 0x0000000000280947 */ /* 0x000fea0003800000 */
[----:B------:R-:W2:Y:S01]  /*1650*/  LDC.64 R16, c[0x0][0x3a8] ;  /* 0x0000ea00ff107b82 */ /* 0x000ea20000000a00 */
[----:B------:R-:W4:Y:S01]  /*1660*/  LDCU UR4, c[0x0][0x398] ;  /* 0x00007300ff0477ac */ /* 0x000f220008000800 */
[----:B------:R-:W-:-:S06]  /*1670*/  IMAD.MOV.U32 R21, RZ, RZ, 0x7fc00000 ;  /* 0x7fc00000ff157424 */ /* 0x000fcc00078e00ff */
[----:B01-3--:R-:W0:Y:S01]  /*1680*/  LDC.64 R14, c[0x0][0x3b0] ;  /* 0x0000ec00ff0e7b82 */ /* 0x00be220000000a00 */
[----:B----4-:R-:W-:-:S04]  /*1690*/  IMAD R19, R3, UR4, R8 ;  /* 0x0000000403137c24 */ /* 0x010fc8000f8e0208 */
[----:B--2---:R-:W-:-:S05]  /*16a0*/  IMAD.WIDE R16, R19, 0x4, R16 ;  /* 0x0000000413107825 */ /* 0x004fca00078e0210 */
[----:B------:R2:W-:Y:S01]  /*16b0*/  STG.E desc[UR6][R16.64], R21 ;  /* 0x0000001510007986 */ /* 0x0005e2000c101906 */
[----:B0-----:R-:W-:-:S05]  /*16c0*/  IMAD.WIDE R14, R19, 0x4, R14 ;  /* 0x00000004130e7825 */ /* 0x001fca00078e020e */
[----:B------:R2:W-:Y:S01]  /*16d0*/  STG.E desc[UR6][R14.64], R21 ;  /* 0x000000150e007986 */ /* 0x0005e2000c101906 */
[----:B------:R-:W-:Y:S05]  /*16e0*/  BRA `(.L_x_47) ;  /* 0x0000000000607947 */ /* 0x000fea0003800000 */
.L_x_51:
[----:B------:R-:W2:Y:S01]  /*16f0*/  LDCU UR4, c[0x0][0x398] ;  /* 0x00007300ff0477ac */ /* 0x000ea20008000800 */
[----:B------:R-:W4:Y:S01]  /*1700*/  LDC.64 R16, c[0x0][0x3a8] ;  /* 0x0000ea00ff107b82 */ /* 0x000f220000000a00 */
[----:B------:R-:W-:Y:S01]  /*1710*/  IMAD.IADD R21, R8, 0x1, -R18 ;  /* 0x0000000108157824 */ /* 0x000fe200078e0a12 */
[----:B------:R-:W-:Y:S01]  /*1720*/  IADD3 R23, PT, PT, -R19, R8, RZ ;  /* 0x0000000813177210 */ /* 0x000fe20007ffe1ff */
[----:B------:R-:W-:-:S03]  /*1730*/  IMAD.MOV.U32 R19, RZ, RZ, 0x42c80000 ;  /* 0x42c80000ff137424 */ /* 0x000fc600078e00ff */
[----:B------:R-:W-:Y:S02]  /*1740*/  ISETP.NE.AND P0, PT, R21, RZ, PT ;  /* 0x000000ff1500720c */ /* 0x000fe40003f05270 */
[----:B01-3--:R-:W0:Y:S01]  /*1750*/  LDC.64 R14, c[0x0][0x3b0] ;  /* 0x0000ec00ff0e7b82 */ /* 0x00be220000000a00 */
[----:B------:R-:W-:Y:S01]  /*1760*/  ISETP.NE.AND P1, PT, R23, RZ, PT ;  /* 0x000000ff1700720c */ /* 0x000fe20003f25270 */
[----:B--2---:R-:W-:-:S09]  /*1770*/  IMAD R25, R3, UR4, R8 ;  /* 0x0000000403197c24 */ /* 0x004fd2000f8e0208 */
[----:B------:R-:W-:Y:S05]  /*1780*/  @!P0 BRA `(.L_x_52) ;  /* 0x0000000000108947 */ /* 0x000fea0003800000 */
[----:B------:R-:W-:Y:S01]  /*1790*/  ISETP.GE.AND P0, PT, R21, R0, PT ;  /* 0x000000001500720c */ /* 0x000fe20003f06270 */
[----:B------:R-:W-:-:S12]  /*17a0*/  IMAD.MOV.U32 R19, RZ, RZ, RZ ;  /* 0x000000ffff137224 */ /* 0x000fd800078e00ff */
[----:B------:R-:W-:-:S05]  /*17b0*/  @!P0 I2FP.F32.S32 R21, R21 ;  /* 0x0000001500158245 */ /* 0x000fca0000201400 */
[----:B------:R-:W-:-:S07]  /*17c0*/  @!P0 FFMA R19, -R21, R4, 100 ;  /* 0x42c8000015138423 */ /* 0x000fce0000000104 */
.L_x_52:
[----:B----4-:R-:W-:-:S04]  /*17d0*/  IMAD.WIDE R16, R25, 0x4, R16 ;  /* 0x0000000419107825 */ /* 0x010fc800078e0210 */
[----:B0-----:R-:W-:-:S04]  /*17e0*/  IMAD.WIDE R14, R25, 0x4, R14 ;  /* 0x00000004190e7825 */ /* 0x001fc800078e020e */
[----:B------:R-:W-:Y:S01]  /*17f0*/  IMAD.MOV.U32 R21, RZ, RZ, 0x42c80000 ;  /* 0x42c80000ff157424 */ /* 0x000fe200078e00ff */
[----:B------:R-:W-:Y:S06]  /*1800*/  @!P1 BRA `(.L_x_53) ;  /* 0x0000000000109947 */ /* 0x000fec0003800000 */
[----:B------:R-:W-:Y:S02]  /*1810*/  ISETP.GE.AND P0, PT, R23, R0, PT ;  /* 0x000000001700720c */ /* 0x000fe40003f06270 */
[----:B------:R-:W-:-:S11]  /*1820*/  MOV R21, RZ ;  /* 0x000000ff00157202 */ /* 0x000fd60000000f00 */
[----:B------:R-:W-:-:S05]  /*1830*/  @!P0 I2FP.F32.S32 R23, R23 ;  /* 0x0000001700178245 */ /* 0x000fca0000201400 */
[----:B------:R-:W-:-:S07]  /*1840*/  @!P0 FFMA R21, -R23, R4, 100 ;  /* 0x42c8000017158423 */ /* 0x000fce0000000104 */
.L_x_53:
[----:B------:R3:W-:Y:S04]  /*1850*/  STG.E desc[UR6][R16.64], R19 ;  /* 0x0000001310007986 */ /* 0x0007e8000c101906 */
[----:B------:R3:W-:Y:S02]  /*1860*/  STG.E desc[UR6][R14.64], R21 ;  /* 0x000000150e007986 */ /* 0x0007e4000c101906 */
.L_x_47:
[----:B------:R-:W4:Y:S01]  /*1870*/  LDCU UR4, c[0x0][0x398] ;  /* 0x00007300ff0477ac */ /* 0x000f220008000800 */
[----:B0-----:R-:W-:-:S05]  /*1880*/  VIADD R8, R8, 0x1 ;  /* 0x0000000108087836 */ /* 0x001fca0000000000 */
[----:B----4-:R-:W-:-:S13]  /*1890*/  ISETP.NE.AND P0, PT, R8, UR4, PT ;  /* 0x0000000408007c0c */ /* 0x010fda000bf05270 */
[----:B------:R-:W-:Y:S05]  /*18a0*/  @P0 BRA `(.L_x_54) ;  /* 0xffffffec000c0947 */ /* 0x000fea000383ffff */
[----:B------:R-:W-:Y:S05]  /*18b0*/  EXIT ;  /* 0x000000000000794d */ /* 0x000fea0003800000 */
        .weak           $__internal_1_$__cuda_sm3x_div_rn_noftz_f32_slowpath
        .type           $__internal_1_$__cuda_sm3x_div_rn_noftz_f32_slowpath,@function
        .size           $__internal_1_$__cuda_sm3x_div_rn_noftz_f32_slowpath,(.L_x_65 - $__internal_1_$__cuda_sm3x_div_rn_noftz_f32_slowpath)
$__internal_1_$__cuda_sm3x_div_rn_noftz_f32_slowpath:
        /* <DEDUP_REMOVED lines=22> */
[----:B------:R-:W-:-:S07]  /*1a20*/  @!P0 IADD3 R10, PT, PT, R10, 0x40, RZ ;  /* 0x000000400a0a8810 */ /* 0x000fce0007ffe0ff */
.L_x_55:
[----:B------:R-:W-:Y:S01]  /*1a30*/  LEA R4, R9, 0xc0800000, 0x17 ;  /* 0xc080000009047811 */ /* 0x000fe200078eb8ff */
[----:B------:R-:W-:Y:S01]  /*1a40*/  UMOV UR4, 0x42c80000 ;  /* 0x42c8000000047882 */ /* 0x000fe20000000000 */
[----:B------:R-:W-:Y:S01]  /*1a50*/  IADD3 R9, PT, PT, R10, 0x85, -R9 ;  /* 0x000000850a097810 */ /* 0x000fe20007ffe809 */
[----:B------:R-:W-:Y:S02]  /*1a60*/  UIADD3 UR4, UPT, UPT, UR4, -0x3000000, URZ ;  /* 0xfd00000004047890 */ /* 0x000fe4000fffe0ff */
[----:B------:R-:W-:-:S04]  /*1a70*/  IMAD.IADD R11, R11, 0x1, -R4 ;  /* 0x000000010b0b7824 */ /* 0x000fc800078e0a04 */
        /* <DEDUP_REMOVED lines=23> */
[C---:B------:R-:W-:Y:S02]  /*1bf0*/  IADD3 R11, PT, PT, R13.reuse, 0x20, RZ ;  /* 0x000000200d0b7810 */ /* 0x040fe40007ffe0ff */
[----:B------:R-:W-:Y:S02]  /*1c00*/  ISETP.NE.AND P2, PT, R13, RZ, PT ;  /* 0x000000ff0d00720c */ /* 0x000fe40003f45270 */
[----:B------:R-:W-:Y:S01]  /*1c10*/  LOP3.LUT R10, R9, 0x7fffff, RZ, 0xc0, !PT ;  /* 0x007fffff090a7812 */ /* 0x000fe200078ec0ff */
[CCC-:B------:R-:W-:Y:S01]  /*1c20*/  FFMA.RP R9, R4.reuse, R12.reuse, R15.reuse ;  /* 0x0000000c04097223 */ /* 0x1c0fe2000000800f */
[----:B------:R-:W-:Y:S01]  /*1c30*/  FFMA.RM R4, R4, R12, R15 ;  /* 0x0000000c04047223 */ /* 0x000fe2000000400f */
[----:B------:R-:W-:Y:S01]  /*1c40*/  IMAD.MOV R12, RZ, RZ, -R13 ;  /* 0x000000ffff0c7224 */ /* 0x000fe200078e0a0d */
[----:B------:R-:W-:Y:S02]  /*1c50*/  LOP3.LUT R10, R10, 0x800000, RZ, 0xfc, !PT ;  /* 0x008000000a0a7812 */ /* 0x000fe400078efcff */
[----:B------:R-:W-:-:S02]  /*1c60*/  ISETP.NE.AND P1, PT, R13, RZ, PT ;  /* 0x000000ff0d00720c */ /* 0x000fc40003f25270 */
[----:B------:R-:W-:Y:S02]  /*1c70*/  SHF.L.U32 R11, R10, R11, RZ ;  /* 0x0000000b0a0b7219 */ /* 0x000fe400000006ff */
[----:B------:R-:W-:Y:S02]  /*1c80*/  FSETP.NEU.FTZ.AND P0, PT, R9, R4, PT ;  /* 0x000000040900720b */ /* 0x000fe40003f1d000 */
[----:B------:R-:W-:Y:S02]  /*1c90*/  SEL R9, R12, RZ, P2 ;  /* 0x000000ff0c097207 */ /* 0x000fe40001000000 */
[----:B------:R-:W-:Y:S02]  /*1ca0*/  ISETP.NE.AND P1, PT, R11, RZ, P1 ;  /* 0x000000ff0b00720c */ /* 0x000fe40000f25270 */
[----:B------:R-:W-:Y:S02]  /*1cb0*/  SHF.R.U32.HI R9, RZ, R9, R10 ;  /* 0x00000009ff097219 */ /* 0x000fe4000001160a */
[----:B------:R-:W-:-:S02]  /*1cc0*/  PLOP3.LUT P0, PT, P0, P1, PT, 0xf8, 0x8f ;  /* 0x00000000008f781c */ /* 0x000fc40000703f70 */
[----:B------:R-:W-:Y:S02]  /*1cd0*/  SHF.R.U32.HI R11, RZ, 0x1, R9 ;  /* 0x00000001ff0b7819 */ /* 0x000fe40000011609 */
[----:B------:R-:W-:-:S04]  /*1ce0*/  SEL R4, RZ, 0x1, !P0 ;  /* 0x00000001ff047807 */ /* 0x000fc80004000000 */
[----:B------:R-:W-:-:S04]  /*1cf0*/  LOP3.LUT R4, R4, 0x1, R11, 0xf8, !PT ;  /* 0x0000000104047812 */ /* 0x000fc800078ef80b */
[----:B------:R-:W-:-:S05]  /*1d00*/  LOP3.LUT R4, R4, R9, RZ, 0xc0, !PT ;  /* 0x0000000904047212 */ /* 0x000fca00078ec0ff */
[----:B------:R-:W-:-:S05]  /*1d10*/  IMAD.IADD R11, R11, 0x1, R4 ;  /* 0x000000010b0b7824 */ /* 0x000fca00078e0204 */
[----:B------:R-:W-:Y:S01]  /*1d20*/  LOP3.LUT R8, R11, R8, RZ, 0xfc, !PT ;  /* 0x000000080b087212 */ /* 0x000fe200078efcff */
[----:B------:R-:W-:Y:S06]  /*1d30*/  BRA `(.L_x_62) ;  /* 0x0000000000347947 */ /* 0x000fec0003800000 */
.L_x_61:
[----:B------:R-:W-:-:S04]  /*1d40*/  LOP3.LUT R8, R8, 0x80000000, RZ, 0xc0, !PT ;  /* 0x8000000008087812 */ /* 0x000fc800078ec0ff */
[----:B------:R-:W-:Y:S01]  /*1d50*/  LOP3.LUT R8, R8, 0x7f800000, RZ, 0xfc, !PT ;  /* 0x7f80000008087812 */ /* 0x000fe200078efcff */
[----:B------:R-:W-:Y:S06]  /*1d60*/  BRA `(.L_x_62) ;  /* 0x0000000000287947 */ /* 0x000fec0003800000 */
.L_x_60:
[----:B------:R-:W-:Y:S01]  /*1d70*/  IMAD R8, R9, 0x800000, R8 ;  /* 0x0080000009087824 */ /* 0x000fe200078e0208 */
[----:B------:R-:W-:Y:S06]  /*1d80*/  BRA `(.L_x_62) ;  /* 0x0000000000207947 */ /* 0x000fec0003800000 */
.L_x_59:
[----:B------:R-:W-:-:S04]  /*1d90*/  LOP3.LUT R8, R11, 0x80000000, R8, 0x48, !PT ;  /* 0x800000000b087812 */ /* 0x000fc800078e4808 */
[----:B------:R-:W-:Y:S01]  /*1da0*/  LOP3.LUT R8, R8, 0x7f800000, RZ, 0xfc, !PT ;  /* 0x7f80000008087812 */ /* 0x000fe200078efcff */
[----:B------:R-:W-:Y:S06]  /*1db0*/  BRA `(.L_x_62) ;  /* 0x0000000000147947 */ /* 0x000fec0003800000 */
.L_x_58:
[----:B------:R-:W-:Y:S01]  /*1dc0*/  LOP3.LUT R8, R11, 0x80000000, R8, 0x48, !PT ;  /* 0x800000000b087812 */ /* 0x000fe200078e4808 */
[----:B------:R-:W-:Y:S06]  /*1dd0*/  BRA `(.L_x_62) ;  /* 0x00000000000c7947 */ /* 0x000fec0003800000 */
.L_x_57:
[----:B------:R-:W0:Y:S01]  /*1de0*/  MUFU.RSQ R8, -QNAN ;  /* 0xffc0000000087908 */ /* 0x000e220000001400 */
[----:B------:R-:W-:Y:S05]  /*1df0*/  BRA `(.L_x_62) ;  /* 0x0000000000047947 */ /* 0x000fea0003800000 */
.L_x_56:
[----:B------:R-:W-:-:S07]  /*1e00*/  FADD.FTZ R8, R4, 100 ;  /* 0x42c8000004087421 */ /* 0x000fce0000010000 */
.L_x_62:
[----:B0-----:R-:W-:Y:S01]  /*1e10*/  MOV R4, R8 ;  /* 0x0000000800047202 */ /* 0x001fe20000000f00 */
[----:B------:R-:W-:Y:S02]  /*1e20*/  IMAD.MOV.U32 R8, RZ, RZ, R6 ;  /* 0x000000ffff087224 */ /* 0x000fe400078e0006 */
[----:B------:R-:W-:-:S04]  /*1e30*/  IMAD.MOV.U32 R9, RZ, RZ, 0x0 ;  /* 0x00000000ff097424 */ /* 0x000fc800078e00ff */
[----:B------:R-:W-:Y:S05]  /*1e40*/  RET.REL.NODEC R8 `(aroon_batch_f32) ;  /* 0xffffffe0086c7950 */ /* 0x000fea0003c3ffff */
.L_x_63:
        /* <DEDUP_REMOVED lines=11> */
.L_x_65:


//--------------------- .nv.shared.aroon_many_series_one_param_f32 --------------------------
	.section	.nv.shared.aroon_many_series_one_param_f32,"aw",@nobits
	.sectionflags	@""
	.align	16
	.zero		1024


//--------------------- .nv.shared.reserved.0     --------------------------
	.section	.nv.shared.reserved.0,"aw",@nobits
	.weak		__nv_reservedSMEM_offset_0_alias
	.size		__nv_reservedSMEM_offset_0_alias, 0, 64
	.other		__nv_reservedSMEM_offset_0_alias,@"STO_CUDA_RESERVED_SHARED STV_DEFAULT"
__nv_reservedSMEM_offset_0_alias:
	.zero		0
	.zero		64


//--------------------- .nv.shared.aroon_batch_f32 --------------------------
	.section	.nv.shared.aroon_batch_f32,"aw",@nobits
	.sectionflags	@""
	.align	16
	.zero		1024


//--------------------- .nv.constant0.aroon_many_series_one_param_f32 --------------------------
	.section	.nv.constant0.aroon_many_series_one_param_f32,"a",@progbits
	.sectionflags	@""
	.align	4
.nv.constant0.aroon_many_series_one_param_f32:
	.zero		952


//--------------------- .nv.constant0.aroon_batch_f32 --------------------------
	.section	.nv.constant0.aroon_batch_f32,"a",@progbits
	.sectionflags	@""
	.align	4
.nv.constant0.aroon_batch_f32:
	.zero		952


//--------------------- SYMBOLS --------------------------

	.type		.nv.reservedSmem.offset0,@object
	.size		.nv.reservedSmem.offset0,0x4
	.type		.nv.reservedSmem.cap,@object
	.size		.nv.reservedSmem.cap,0x4
